def matmul_kernel(
    a_ptr,
    b_ptr,
    c_ptr,
    M,
    N,
    K,
    stride_am,
    stride_ak,
    stride_bk,
    stride_bn,
    stride_cm,
    stride_cn,
    BLOCK_M: tl.constexpr,
    BLOCK_N: tl.constexpr,
    BLOCK_K: tl.constexpr,
    GROUP_M: tl.constexpr,
):
    pid = tl.program_id(axis=0)
    num_pid_m = tl.cdiv(M, BLOCK_M)
    num_pid_n = tl.cdiv(N, BLOCK_N)
    num_pid_in_group = GROUP_M * num_pid_n
    group_id = pid // num_pid_in_group
    first_pid_m = group_id * GROUP_M
    group_size_m = min(num_pid_m - first_pid_m, GROUP_M)
    pid_m = first_pid_m + ((pid % num_pid_in_group) % group_size_m)
    pid_n = (pid % num_pid_in_group) // group_size_m

    offs_am = (pid_m * BLOCK_M + tl.arange(0, BLOCK_M)) % M
    offs_bn = (pid_n * BLOCK_N + tl.arange(0, BLOCK_N)) % N
    offs_k = tl.arange(0, BLOCK_K)
    a_ptrs = a_ptr + offs_am[:, None] * stride_am + offs_k[None, :] * stride_ak
    b_ptrs = b_ptr + offs_k[:, None] * stride_bk + offs_bn[None, :] * stride_bn

    acc = tl.zeros((BLOCK_M, BLOCK_N), dtype=tl.float32)
    for kk in range(0, tl.cdiv(K, BLOCK_K)):
        a = tl.load(a_ptrs, mask=offs_k[None, :] < K - kk * BLOCK_K, other=0.0)
        b = tl.load(b_ptrs, mask=offs_k[:, None] < K - kk * BLOCK_K, other=0.0)
        acc = tl.dot(a, b, acc)
        a_ptrs += BLOCK_K * stride_ak
        b_ptrs += BLOCK_K * stride_bk

    c = acc.to(c_ptr.dtype.element_ty)
    offs_cm = pid_m * BLOCK_M + tl.arange(0, BLOCK_M)
    offs_cn = pid_n * BLOCK_N + tl.arange(0, BLOCK_N)
    c_ptrs = c_ptr + offs_cm[:, None] * stride_cm + offs_cn[None, :] * stride_cn
    mask = (offs_cm[:, None] < M) & (offs_cn[None, :] < N)
    tl.store(c_ptrs, c, mask=mask)

# config = {"BLOCK_K": 32, "BLOCK_M": 128, "BLOCK_N": 128, "GROUP_M": 8, "arch": "sm_100", "dtype": "bf16", "num_ctas": 1, "num_stages": 3, "num_warps": 8}
# arch = sm_100


// ===== COMPILED SASS (sm_100a) =====

	.target	sm_100a

	.elftype	@"ET_EXEC"


//--------------------- .note.nv.tkinfo           --------------------------
	.section	.note.nv.tkinfo,"",@"SHT_NOTE"
	.sectionflags	@"SHF_NOTE_NV_TKINFO"
	.tkinfo
        /*0018*/ 	.word	0x00000081
        /*0030*/ 	.string	""
        /*0030*/ 	.string	"ptxas-blackwell"
        /*0030*/ 	.string	"Cuda compilation tools, release 12.9, V12.9.86"
        /*0030*/ 	.string	"Build cuda_12.9.r12.9/compiler.36037853_0"
        /*0030*/ 	.string	"-v  -suppress-debug-info  -lineinfo  -arch sm_100a "



//--------------------- .note.nv.cuver            --------------------------
	.section	.note.nv.cuver,"",@"SHT_NOTE"
	.sectionflags	@"SHF_NOTE_NV_CUVER"
        /*0018*/ 	.short	0x0001
        /*001a*/ 	.short	0x0064
        /*001c*/ 	.short	0x0001
        /*001e*/ 	.short	0x0000
        /*0020*/ 	.short	0x0001
        /*0022*/ 	.short	0x0000


//--------------------- .nv.info                  --------------------------
	.section	.nv.info,"",@"SHT_CUDA_INFO"
	.align	4


	//----- nvinfo : EIATTR_REGCOUNT
	.align		4
        /*0000*/ 	.byte	0x04, 0x2f
        /*0002*/ 	.short	(.L_4 - .L_3)
	.align		4
.L_3:
        /*0004*/ 	.word	index@(matmul_kernel)
        /*0008*/ 	.word	0x00000080


	//----- nvinfo : EIATTR_FRAME_SIZE
	.align		4
.L_4:
        /*000c*/ 	.byte	0x04, 0x11
        /*000e*/ 	.short	(.L_6 - .L_5)
	.align		4
.L_5:
        /*0010*/ 	.word	index@($__internal_2_$__cuda_sm10x_tcgen05_guardrail_trap_unallocated_columns_being_dealloced)
        /*0014*/ 	.word	0x00000000


	//----- nvinfo : EIATTR_FRAME_SIZE
	.align		4
.L_6:
        /*0018*/ 	.byte	0x04, 0x11
        /*001a*/ 	.short	(.L_8 - .L_7)
	.align		4
.L_7:
        /*001c*/ 	.word	index@($__internal_1_$__cuda_sm10x_tcgen05_guardrail_trap_phase_invalid_during_alloc)
        /*0020*/ 	.word	0x00000000


	//----- nvinfo : EIATTR_FRAME_SIZE
	.align		4
.L_8:
        /*0024*/ 	.byte	0x04, 0x11
        /*0026*/ 	.short	(.L_10 - .L_9)
	.align		4
.L_9:
        /*0028*/ 	.word	index@($__internal_0_$__cuda_sm10x_tcgen05_guardrail_trap_col_being_dealloced_not_returned_by_alloc)
        /*002c*/ 	.word	0x00000000


	//----- nvinfo : EIATTR_FRAME_SIZE
	.align		4
.L_10:
        /*0030*/ 	.byte	0x04, 0x11
        /*0032*/ 	.short	(.L_12 - .L_11)
	.align		4
.L_11:
        /*0034*/ 	.word	index@(matmul_kernel)
        /*0038*/ 	.word	0x00000000


	//----- nvinfo : EIATTR_MIN_STACK_SIZE
	.align		4
.L_12:
        /*003c*/ 	.byte	0x04, 0x12
        /*003e*/ 	.short	(.L_14 - .L_13)
	.align		4
.L_13:
        /*0040*/ 	.word	index@(matmul_kernel)
        /*0044*/ 	.word	0x00000000
.L_14:


//--------------------- .nv.info.matmul_kernel    --------------------------
	.section	.nv.info.matmul_kernel,"",@"SHT_CUDA_INFO"
	.sectionflags	@""
	.align	4


	//----- nvinfo : EIATTR_CUDA_API_VERSION
	.align		4
        /*0000*/ 	.byte	0x04, 0x37
        /*0002*/ 	.short	(.L_16 - .L_15)
.L_15:
        /*0004*/ 	.word	0x00000081


	//----- nvinfo : EIATTR_KPARAM_INFO
	.align		4
.L_16:
        /*0008*/ 	.byte	0x04, 0x17
        /*000a*/ 	.short	(.L_18 - .L_17)
.L_17:
        /*000c*/ 	.word	0x00000000
        /*0010*/ 	.short	0x000d
        /*0012*/ 	.short	0x0048
        /*0014*/ 	.byte	0x00, 0xf4, 0x21, 0x00


	//----- nvinfo : EIATTR_KPARAM_INFO
	.align		4
.L_18:
        /*0018*/ 	.byte	0x04, 0x17
        /*001a*/ 	.short	(.L_20 - .L_19)
.L_19:
        /*001c*/ 	.word	0x00000000
        /*0020*/ 	.short	0x000c
        /*0022*/ 	.short	0x0040
        /*0024*/ 	.byte	0x00, 0xf4, 0x21, 0x00


	//----- nvinfo : EIATTR_KPARAM_INFO
	.align		4
.L_20:
        /*0028*/ 	.byte	0x04, 0x17
        /*002a*/ 	.short	(.L_22 - .L_21)
.L_21:
        /*002c*/ 	.word	0x00000000
        /*0030*/ 	.short	0x000b
        /*0032*/ 	.short	0x0038
        /*0034*/ 	.byte	0x00, 0xf0, 0x11, 0x00


	//----- nvinfo : EIATTR_KPARAM_INFO
	.align		4
.L_22:
        /*0038*/ 	.byte	0x04, 0x17
        /*003a*/ 	.short	(.L_24 - .L_23)
.L_23:
        /*003c*/ 	.word	0x00000000
        /*0040*/ 	.short	0x000a
        /*0042*/ 	.short	0x0034
        /*0044*/ 	.byte	0x00, 0xf0, 0x11, 0x00


	//----- nvinfo : EIATTR_KPARAM_INFO
	.align		4
.L_24:
        /*0048*/ 	.byte	0x04, 0x17
        /*004a*/ 	.short	(.L_26 - .L_25)
.L_25:
        /*004c*/ 	.word	0x00000000
        /*0050*/ 	.short	0x0009
        /*0052*/ 	.short	0x0030
        /*0054*/ 	.byte	0x00, 0xf0, 0x11, 0x00


	//----- nvinfo : EIATTR_KPARAM_INFO
	.align		4
.L_26:
        /*0058*/ 	.byte	0x04, 0x17
        /*005a*/ 	.short	(.L_28 - .L_27)
.L_27:
        /*005c*/ 	.word	0x00000000
        /*0060*/ 	.short	0x0008
        /*0062*/ 	.short	0x002c
        /*0064*/ 	.byte	0x00, 0xf0, 0x11, 0x00


	//----- nvinfo : EIATTR_KPARAM_INFO
	.align		4
.L_28:
        /*0068*/ 	.byte	0x04, 0x17
        /*006a*/ 	.short	(.L_30 - .L_29)
.L_29:
        /*006c*/ 	.word	0x00000000
        /*0070*/ 	.short	0x0007
        /*0072*/ 	.short	0x0028
        /*0074*/ 	.byte	0x00, 0xf0, 0x11, 0x00


	//----- nvinfo : EIATTR_KPARAM_INFO
	.align		4
.L_30:
        /*0078*/ 	.byte	0x04, 0x17
        /*007a*/ 	.short	(.L_32 - .L_31)
.L_31:
        /*007c*/ 	.word	0x00000000
        /*0080*/ 	.short	0x0006
        /*0082*/ 	.short	0x0024
        /*0084*/ 	.byte	0x00, 0xf0, 0x11, 0x00


	//----- nvinfo : EIATTR_KPARAM_INFO
	.align		4
.L_32:
        /*0088*/ 	.byte	0x04, 0x17
        /*008a*/ 	.short	(.L_34 - .L_33)
.L_33:
        /*008c*/ 	.word	0x00000000
        /*0090*/ 	.short	0x0005
        /*0092*/ 	.short	0x0020
        /*0094*/ 	.byte	0x00, 0xf0, 0x11, 0x00


	//----- nvinfo : EIATTR_KPARAM_INFO
	.align		4
.L_34:
        /*0098*/ 	.byte	0x04, 0x17
        /*009a*/ 	.short	(.L_36 - .L_35)
.L_35:
        /*009c*/ 	.word	0x00000000
        /*00a0*/ 	.short	0x0004
        /*00a2*/ 	.short	0x001c
        /*00a4*/ 	.byte	0x00, 0xf0, 0x11, 0x00


	//----- nvinfo : EIATTR_KPARAM_INFO
	.align		4
.L_36:
        /*00a8*/ 	.byte	0x04, 0x17
        /*00aa*/ 	.short	(.L_38 - .L_37)
.L_37:
        /*00ac*/ 	.word	0x00000000
        /*00b0*/ 	.short	0x0003
        /*00b2*/ 	.short	0x0018
        /*00b4*/ 	.byte	0x00, 0xf0, 0x11, 0x00


	//----- nvinfo : EIATTR_KPARAM_INFO
	.align		4
.L_38:
        /*00b8*/ 	.byte	0x04, 0x17
        /*00ba*/ 	.short	(.L_40 - .L_39)
.L_39:
        /*00bc*/ 	.word	0x00000000
        /*00c0*/ 	.short	0x0002
        /*00c2*/ 	.short	0x0010
        /*00c4*/ 	.byte	0x00, 0xf4, 0x21, 0x00


	//----- nvinfo : EIATTR_KPARAM_INFO
	.align		4
.L_40:
        /*00c8*/ 	.byte	0x04, 0x17
        /*00ca*/ 	.short	(.L_42 - .L_41)
.L_41:
        /*00cc*/ 	.word	0x00000000
        /*00d0*/ 	.short	0x0001
        /*00d2*/ 	.short	0x0008
        /*00d4*/ 	.byte	0x00, 0xf4, 0x21, 0x00


	//----- nvinfo : EIATTR_KPARAM_INFO
	.align		4
.L_42:
        /*00d8*/ 	.byte	0x04, 0x17
        /*00da*/ 	.short	(.L_44 - .L_43)
.L_43:
        /*00dc*/ 	.word	0x00000000
        /*00e0*/ 	.short	0x0000
        /*00e2*/ 	.short	0x0000
        /*00e4*/ 	.byte	0x00, 0xf4, 0x21, 0x00


	//----- nvinfo : EIATTR_AT_ENTRY_FRAGMENTS
	.align		4
.L_44:
        /*00e8*/ 	.byte	0x04, 0x4f
        /*00ea*/ 	.short	(.L_46 - .L_45)


	//   ....[0]....
.L_45:
        /*00ec*/ 	.word	0x00000004


	//----- nvinfo : EIATTR_RESERVED_SMEM_USED
	.align		4
.L_46:
        /*00f0*/ 	.byte	0x01, 0x41
	.zero		2


	//----- nvinfo : EIATTR_SPARSE_MMA_MASK
	.align		4
        /*00f4*/ 	.byte	0x03, 0x50
        /*00f6*/ 	.short	0x0000


	//----- nvinfo : EIATTR_TCGEN05_1CTA_USED
	.align		4
        /*00f8*/ 	.byte	0x01, 0x51
	.zero		2


	//----- nvinfo : EIATTR_MAXREG_COUNT
	.align		4
        /*00fc*/ 	.byte	0x03, 0x1b
        /*00fe*/ 	.short	0x00ff


	//----- nvinfo : EIATTR_NUM_BARRIERS
	.align		4
        /*0100*/ 	.byte	0x02, 0x4c
        /*0102*/ 	.byte	0x01
	.zero		1


	//----- nvinfo : EIATTR_INT_WARP_WIDE_INSTR_OFFSETS
	.align		4
        /*0104*/ 	.byte	0x04, 0x31
        /*0106*/ 	.short	(.L_48 - .L_47)


	//   ....[0]....
.L_47:
        /*0108*/ 	.word	0x00000df0


	//   ....[1]....
        /*010c*/ 	.word	0x00000e00


	//   ....[2]....
        /*0110*/ 	.word	0x000027b0


	//   ....[3]....
        /*0114*/ 	.word	0x00005c30


	//   ....[4]....
        /*0118*/ 	.word	0x00005c80


	//----- nvinfo : EIATTR_COOP_GROUP_MASK_REGIDS
	.align		4
.L_48:
        /*011c*/ 	.byte	0x04, 0x29
        /*011e*/ 	.short	(.L_50 - .L_49)


	//   ....[0]....
.L_49:
        /*0120*/ 	.word	0xffffffff


	//   ....[1]....
        /*0124*/ 	.word	0xffffffff


	//   ....[2]....
        /*0128*/ 	.word	0xffffffff


	//   ....[3]....
        /*012c*/ 	.word	0xffffffff


	//----- nvinfo : EIATTR_COOP_GROUP_INSTR_OFFSETS
	.align		4
.L_50:
        /*0130*/ 	.byte	0x04, 0x28
        /*0132*/ 	.short	(.L_52 - .L_51)


	//   ....[0]....
.L_51:
        /*0134*/ 	.word	0x00000060


	//   ....[1]....
        /*0138*/ 	.word	0x00000320


	//   ....[2]....
        /*013c*/ 	.word	0x00005ac0


	//   ....[3]....
        /*0140*/ 	.word	0x00005d30


	//----- nvinfo : EIATTR_VRC_CTA_INIT_COUNT
	.align		4
.L_52:
        /*0144*/ 	.byte	0x02, 0x4a
        /*0146*/ 	.byte	0x80
	.zero		1


	//----- nvinfo : EIATTR_MBARRIER_INSTR_OFFSETS
	.align		4
        /*0148*/ 	.byte	0x04, 0x39
        /*014a*/ 	.short	(.L_54 - .L_53)


	//   ....[0]....
.L_53:
        /*014c*/ 	.word	0x00000f30
        /*0150*/ 	.word	0x000000ff
        /*0154*/ 	.word	0x00000000
        /*0158*/ 	.short	0x0100
        /*015a*/ 	.byte	0x0d
	.zero		1


	//   ....[1]....
        /*015c*/ 	.word	0x00002800
        /*0160*/ 	.word	0x000000ff
        /*0164*/ 	.word	0x00008008
        /*0168*/ 	.short	0x0100
        /*016a*/ 	.byte	0x0b
	.zero		1


	//   ....[2]....
        /*016c*/ 	.word	0x00003090
        /*0170*/ 	.word	0x000000ff
        /*0174*/ 	.word	0x00000000
        /*0178*/ 	.short	0x010a
        /*017a*/ 	.byte	0x0d
	.zero		1


	//   ....[3]....
        /*017c*/ 	.word	0x00003be0
        /*0180*/ 	.word	0x000000ff
        /*0184*/ 	.word	0x00000000
        /*0188*/ 	.short	0x010a
        /*018a*/ 	.byte	0x0d
	.zero		1


	//   ....[4]....
        /*018c*/ 	.word	0x00003cf0
        /*0190*/ 	.word	0x000000ff
        /*0194*/ 	.word	0x00008000
        /*0198*/ 	.short	0x0108
        /*019a*/ 	.byte	0x0b
	.zero		1


	//   ....[5]....
        /*019c*/ 	.word	0x00003dc0
        /*01a0*/ 	.word	0x000000ff
        /*01a4*/ 	.word	0x00008008
        /*01a8*/ 	.short	0x0108
        /*01aa*/ 	.byte	0x0b
	.zero		1


	//   ....[6]....
        /*01ac*/ 	.word	0x00005d50
        /*01b0*/ 	.word	0x000000ff
        /*01b4*/ 	.word	0x00000000
        /*01b8*/ 	.short	0x010a
        /*01ba*/ 	.byte	0x0d
	.zero		1


	//   ....[7]....
        /*01bc*/ 	.word	0x00005d80
        /*01c0*/ 	.word	0x000000ff
        /*01c4*/ 	.word	0x00000000
        /*01c8*/ 	.short	0x010a
        /*01ca*/ 	.byte	0x0d
	.zero		1


	//----- nvinfo : EIATTR_NUM_MBARRIERS
	.align		4
.L_54:
        /*01cc*/ 	.byte	0x03, 0x38
        /*01ce*/ 	.short	0x0002


	//----- nvinfo : EIATTR_EXIT_INSTR_OFFSETS
	.align		4
        /*01d0*/ 	.byte	0x04, 0x1c
        /*01d2*/ 	.short	(.L_56 - .L_55)


	//   ....[0]....
.L_55:
        /*01d4*/ 	.word	0x00005d40


	//----- nvinfo : EIATTR_REQNTID
	.align		4
.L_56:
        /*01d8*/ 	.byte	0x04, 0x10
        /*01da*/ 	.short	(.L_58 - .L_57)
.L_57:
        /*01dc*/ 	.word	0x00000100
        /*01e0*/ 	.word	0x00000001
        /*01e4*/ 	.word	0x00000001


	//----- nvinfo : EIATTR_CRS_STACK_SIZE
	.align		4
.L_58:
        /*01e8*/ 	.byte	0x04, 0x1e
        /*01ea*/ 	.short	(.L_60 - .L_59)
.L_59:
        /*01ec*/ 	.word	0x00000000


	//----- nvinfo : EIATTR_CBANK_PARAM_SIZE
	.align		4
.L_60:
        /*01f0*/ 	.byte	0x03, 0x19
        /*01f2*/ 	.short	0x0050


	//----- nvinfo : EIATTR_PARAM_CBANK
	.align		4
        /*01f4*/ 	.byte	0x04, 0x0a
        /*01f6*/ 	.short	(.L_62 - .L_61)
	.align		4
.L_61:
        /*01f8*/ 	.word	index@(.nv.constant0.matmul_kernel)
        /*01fc*/ 	.short	0x0380
        /*01fe*/ 	.short	0x0050


	//----- nvinfo : EIATTR_SW_WAR
	.align		4
.L_62:
        /*0200*/ 	.byte	0x04, 0x36
        /*0202*/ 	.short	(.L_64 - .L_63)
.L_63:
        /*0204*/ 	.word	0x00000008
.L_64:


//--------------------- .nv.compat                --------------------------
	.section	.nv.compat,"",@"SHT_CUDA_COMPAT_INFO"
	.align	4
        /*0000*/ 	.byte	0x02, 0x02, 0x02, 0x00, 0x02, 0x05, 0x05, 0x00, 0x02, 0x03, 0x00, 0x00, 0x02, 0x06, 0x01, 0x00


//--------------------- .nv.callgraph             --------------------------
	.section	.nv.callgraph,"",@"SHT_CUDA_CALLGRAPH"
	.align	4
	.sectionentsize	8
	.align		4
        /*0000*/ 	.word	0x00000000
	.align		4
        /*0004*/ 	.word	0xffffffff
	.align		4
        /*0008*/ 	.word	0x00000000
	.align		4
        /*000c*/ 	.word	0xfffffffe
	.align		4
        /*0010*/ 	.word	0x00000000
	.align		4
        /*0014*/ 	.word	0xfffffffd
	.align		4
        /*0018*/ 	.word	0x00000000
	.align		4
        /*001c*/ 	.word	0xfffffffc


//--------------------- .text.matmul_kernel       --------------------------
	.section	.text.matmul_kernel,"ax",@progbits
	.align	128
        .global         matmul_kernel
        .type           matmul_kernel,@function
        .size           matmul_kernel,(.L_x_20 - matmul_kernel)
        .other          matmul_kernel,@"STO_CUDA_ENTRY STV_DEFAULT"
matmul_kernel:
.text.matmul_kernel:
[----:B------:R-:W0:Y:S01]  /*0000*/  LDC R1, c[0x0][0x37c] ;  /* 0x0000df00ff017b82 */ /* 0x000e220000000800 */
[----:B------:R-:W1:Y:S01]  /*0010*/  S2R R69, SR_TID.X ;  /* 0x0000000000457919 */ /* 0x000e620000002100 */
[----:B------:R-:W2:Y:S01]  /*0020*/  LDCU.64 UR24, c[0x0][0x358] ;  /* 0x00006b00ff1877ac */ /* 0x000ea20008000a00 */
[----:B-1----:R-:W-:-:S13]  /*0030*/  ISETP.GE.U32.AND P1, PT, R69, 0x20, PT ;  /* 0x000000204500780c */ /* 0x002fda0003f26070 */
[----:B--2---:R-:W-:Y:S05]  /*0040*/  @P1 BRA `(.L_x_0) ;  /* 0x0000000000b81947 */ /* 0x004fea0003800000 */
[----:B------:R-:W1:Y:S01]  /*0050*/  S2UR UR6, SR_CgaCtaId ;  /* 0x00000000000679c3 */ /* 0x000e620000008800 */
[----:B------:R-:W-:Y:S01]  /*0060*/  NOP ;  /* 0x0000000000007918 */ /* 0x000fe20000000000 */
[----:B------:R-:W-:Y:S02]  /*0070*/  UMOV UR4, 0x40 ;  /* 0x0000004000047882 */ /* 0x000fe40000000000 */
[----:B-1----:R-:W-:-:S09]  /*0080*/  ULEA UR4, UR6, UR4, 0x18 ;  /* 0x0000000406047291 */ /* 0x002fd2000f8ec0ff */
[----:B------:R-:W1:Y:S01]  /*0090*/  LDS.U8 R0, [UR4] ;  /* 0x00000004ff007984 */ /* 0x000e620008000000 */
[----:B------:R-:W-:Y:S02]  /*00a0*/  UMOV UR4, 0x400 ;  /* 0x0000040000047882 */ /* 0x000fe40000000000 */
[----:B------:R-:W-:Y:S01]  /*00b0*/  ULEA UR4, UR6, UR4, 0x18 ;  /* 0x0000000406047291 */ /* 0x000fe2000f8ec0ff */
[----:B-1----:R-:W-:-:S13]  /*00c0*/  ISETP.NE.AND P0, PT, R0, RZ, PT ;  /* 0x000000ff0000720c */ /* 0x002fda0003f05270 */
[----:B------:R-:W-:Y:S05]  /*00d0*/  @P0 BRA `(.L_x_1) ;  /* 0x00000000007c0947 */ /* 0x000fea0003800000 */
[----:B------:R-:W-:-:S13]  /*00e0*/  ELECT P0, URZ, PT ;  /* 0x0000000000ff782f */ /* 0x000fda0003800000 */
[----:B------:R-:W-:Y:S05]  /*00f0*/  @!P0 BRA `(.L_x_2) ;  /* 0x0000000000848947 */ /* 0x000fea0003800000 */
[----:B------:R-:W-:Y:S01]  /*0100*/  UMOV UR5, 0x4 ;  /* 0x0000000400057882 */ /* 0x000fe20000000000 */
[----:B------:R-:W-:Y:S02]  /*0110*/  IMAD.MOV.U32 R4, RZ, RZ, 0x1 ;  /* 0x00000001ff047424 */ /* 0x000fe400078e00ff */
[----:B------:R-:W-:Y:S02]  /*0120*/  IMAD.MOV.U32 R5, RZ, RZ, 0xf ;  /* 0x0000000fff057424 */ /* 0x000fe400078e00ff */
[----:B------:R-:W-:Y:S04]  /*0130*/  DEPBAR.LE SB1, 0x36 ;  /* 0x00009d800000791a */ /* 0x000fe80000000000 */
[----:B------:R-:W1:Y:S02]  /*0140*/  UTCATOMSWS.FIND_AND_SET.ALIGN UP0, UR5, UR5 ;  /* 0x00000005000575e3 */ /* 0x000e640008000800 */
[----:B-1----:R-:W-:-:S04]  /*0150*/  PLOP3.LUT P0, PT, PT, PT, UP0, 0x80, 0x8 ;  /* 0x000000000008781c */ /* 0x002fc80003f0f008 */
[----:B------:R-:W-:-:S04]  /*0160*/  SEL R0, RZ, 0xffffffff, !P0 ;  /* 0xffffffffff007807 */ /* 0x000fc80004000000 */
[----:B------:R-:W-:Y:S01]  /*0170*/  ISETP.NE.AND P0, PT, R0, RZ, PT ;  /* 0x000000ff0000720c */ /* 0x000fe20003f05270 */
[----:B------:R-:W-:-:S12]  /*0180*/  IMAD.U32 R0, RZ, RZ, UR5 ;  /* 0x00000005ff007e24 */ /* 0x000fd8000f8e00ff */
[----:B------:R-:W-:Y:S05]  /*0190*/  @P0 BRA `(.L_x_3) ;  /* 0x0000000000240947 */ /* 0x000fea0003800000 */
.L_x_4:
[----:B------:R-:W-:Y:S05]  /*01a0*/  NANOSLEEP 0x64 ;  /* 0x000000640000795d */ /* 0x000fea0003800000 */
[----:B------:R-:W-:-:S05]  /*01b0*/  UMOV UR5, 0x4 ;  /* 0x0000000400057882 */ /* 0x000fca0000000000 */
[----:B------:R-:W-:Y:S04]  /*01c0*/  DEPBAR.LE SB1, 0x36 ;  /* 0x00009d800000791a */ /* 0x000fe80000000000 */
[----:B------:R-:W1:Y:S02]  /*01d0*/  UTCATOMSWS.FIND_AND_SET.ALIGN UP0, UR5, UR5 ;  /* 0x00000005000575e3 */ /* 0x000e640008000800 */
[----:B-1----:R-:W-:-:S04]  /*01e0*/  PLOP3.LUT P0, PT, PT, PT, UP0, 0x80, 0x8 ;  /* 0x000000000008781c */ /* 0x002fc80003f0f008 */
[----:B------:R-:W-:-:S04]  /*01f0*/  SEL R0, RZ, 0xffffffff, !P0 ;  /* 0xffffffffff007807 */ /* 0x000fc80004000000 */
[----:B------:R-:W-:Y:S01]  /*0200*/  ISETP.NE.AND P0, PT, R0, RZ, PT ;  /* 0x000000ff0000720c */ /* 0x000fe20003f05270 */
[----:B------:R-:W-:-:S12]  /*0210*/  IMAD.U32 R0, RZ, RZ, UR5 ;  /* 0x00000005ff007e24 */ /* 0x000fd8000f8e00ff */
[----:B------:R-:W-:Y:S05]  /*0220*/  @!P0 BRA `(.L_x_4) ;  /* 0xfffffffc00dc8947 */ /* 0x000fea000383ffff */
.L_x_3:
[C---:B------:R-:W-:Y:S01]  /*0230*/  VIADD R3, R0.reuse, 0x10 ;  /* 0x0000001000037836 */ /* 0x040fe20000000000 */
[----:B------:R-:W-:Y:S01]  /*0240*/  UMOV UR5, 0x50 ;  /* 0x0000005000057882 */ /* 0x000fe20000000000 */
[----:B------:R-:W-:Y:S01]  /*0250*/  SHF.L.U32 R2, R5, R0, RZ ;  /* 0x0000000005027219 */ /* 0x000fe200000006ff */
[----:B------:R-:W-:Y:S01]  /*0260*/  ULEA UR5, UR6, UR5, 0x18 ;  /* 0x0000000506057291 */ /* 0x000fe2000f8ec0ff */
[----:B------:R-:W-:Y:S01]  /*0270*/  IMAD.SHL.U32 R0, R0, 0x20, RZ ;  /* 0x0000002000007824 */ /* 0x000fe200078e00ff */
[----:B------:R-:W-:-:S04]  /*0280*/  SHF.L.U32 R3, R4, R3, RZ ;  /* 0x0000000304037219 */ /* 0x000fc800000006ff */
[----:B------:R-:W-:-:S05]  /*0290*/  LOP3.LUT R2, R3, R2, RZ, 0xfc, !PT ;  /* 0x0000000203027212 */ /* 0x000fca00078efcff */
[----:B------:R1:W-:Y:S04]  /*02a0*/  ATOMS.OR RZ, [UR5], R2 ;  /* 0x00000002ffff798c */ /* 0x0003e8000b000005 */
[----:B------:R1:W-:Y:S01]  /*02b0*/  STS [UR4], R0 ;  /* 0x00000000ff007988 */ /* 0x0003e20008000804 */
[----:B------:R-:W-:Y:S05]  /*02c0*/  BRA `(.L_x_2) ;  /* 0x0000000000107947 */ /* 0x000fea0003800000 */
.L_x_1:
[----:B------:R-:W-:Y:S01]  /*02d0*/  IMAD.MOV.U32 R0, RZ, RZ, -0x1 ;  /* 0xffffffffff007424 */ /* 0x000fe200078e00ff */
[----:B------:R-:W-:-:S04]  /*02e0*/  MOV R2, 0x310 ;  /* 0x0000031000027802 */ /* 0x000fc80000000f00 */
[----:B------:R1:W-:Y:S03]  /*02f0*/  STS [UR4], R0 ;  /* 0x00000000ff007988 */ /* 0x0003e60008000804 */
[----:B01----:R-:W-:Y:S05]  /*0300*/  CALL.REL.NOINC `($__internal_1_$__cuda_sm10x_tcgen05_guardrail_trap_phase_invalid_during_alloc) ;  /* 0x0000005800b47944 */ /* 0x003fea0003c00000 */
.L_x_2:
[----:B------:R-:W-:Y:S05]  /*0310*/  WARPSYNC.ALL ;  /* 0x0000000000007948 */ /* 0x000fea0003800000 */
[----:B------:R-:W-:Y:S01]  /*0320*/  NOP ;  /* 0x0000000000007918 */ /* 0x000fe20000000000 */
.L_x_0:
[----:B------:R-:W2:Y:S01]  /*0330*/  LDC.64 R42, c[0x0][0x398] ;  /* 0x0000e600ff2a7b82 */ /* 0x000ea20000000a00 */
[----:B------:R-:W3:Y:S01]  /*0340*/  S2R R5, SR_CTAID.X ;  /* 0x0000000000057919 */ /* 0x000ee20000002500 */
[----:B------:R-:W-:Y:S01]  /*0350*/  UMOV UR11, 0x400 ;  /* 0x00000400000b7882 */ /* 0x000fe20000000000 */
[----:B------:R-:W-:Y:S01]  /*0360*/  UMOV UR7, 0x1 ;  /* 0x0000000100077882 */ /* 0x000fe20000000000 */
[----:B------:R-:W4:Y:S01]  /*0370*/  LDCU.128 UR16, c[0x0][0x380] ;  /* 0x00007000ff1077ac */ /* 0x000f220008000c00 */
[----:B------:R-:W-:Y:S02]  /*0380*/  PRMT R26, RZ, 0x7610, R26 ;  /* 0x00007610ff1a7816 */ /* 0x000fe4000000001a */
[----:B------:R-:W-:Y:S01]  /*0390*/  PRMT R17, RZ, 0x7610, R17 ;  /* 0x00007610ff117816 */ /* 0x000fe20000000011 */
[----:B------:R-:W5:Y:S08]  /*03a0*/  S2UR UR6, SR_CgaCtaId ;  /* 0x00000000000679c3 */ /* 0x000f700000008800 */
[----:B------:R-:W1:Y:S02]  /*03b0*/  LDC.64 R72, c[0x0][0x3a8] ;  /* 0x0000ea00ff487b82 */ /* 0x000e640000000a00 */
[----:B-12---:R-:W-:Y:S01]  /*03c0*/  VIADD R0, R43, 0x7f ;  /* 0x0000007f2b007836 */ /* 0x006fe20000000000 */
[----:B------:R-:W-:-:S05]  /*03d0*/  IABS R11, R42 ;  /* 0x0000002a000b7213 */ /* 0x000fca0000000000 */
[----:B------:R-:W1:Y:S01]  /*03e0*/  LDC.64 R28, c[0x0][0x3a0] ;  /* 0x0000e800ff1c7b82 */ /* 0x000e620000000a00 */
[----:B------:R-:W-:Y:S01]  /*03f0*/  SHF.R.S32.HI R3, RZ, 0x1f, R0 ;  /* 0x0000001fff037819 */ /* 0x000fe20000011400 */
[----:B-----5:R-:W-:-:S03]  /*0400*/  ULEA UR11, UR6, UR11, 0x18 ;  /* 0x0000000b060b7291 */ /* 0x020fc6000f8ec0ff */
[----:B------:R-:W-:Y:S02]  /*0410*/  LEA.HI R3, R3, R0, RZ, 0x7 ;  /* 0x0000000003037211 */ /* 0x000fe400078f38ff */
[----:B---3--:R-:W-:Y:S01]  /*0420*/  IABS R8, R5 ;  /* 0x0000000500087213 */ /* 0x008fe20000000000 */
[----:B------:R-:W-:Y:S01]  /*0430*/  UIADD3 UR13, UPT, UPT, UR11, 0x8000, URZ ;  /* 0x000080000b0d7890 */ /* 0x000fe2000fffe0ff */
[----:B------:R-:W-:-:S05]  /*0440*/  SHF.R.S32.HI R3, RZ, 0x7, R3 ;  /* 0x00000007ff037819 */ /* 0x000fca0000011403 */
[----:B------:R-:W-:-:S05]  /*0450*/  IMAD.SHL.U32 R4, R3, 0x8, RZ ;  /* 0x0000000803047824 */ /* 0x000fca00078e00ff */
[-C--:B------:R-:W-:Y:S02]  /*0460*/  IABS R7, R4.reuse ;  /* 0x0000000400077213 */ /* 0x080fe40000000000 */
[----:B------:R-:W-:Y:S01]  /*0470*/  IABS R10, R4 ;  /* 0x00000004000a7213 */ /* 0x000fe20000000000 */
[----:B-1----:R-:W-:Y:S01]  /*0480*/  VIADD R80, R28, 0x1f ;  /* 0x0000001f1c507836 */ /* 0x002fe20000000000 */
[----:B------:R-:W1:Y:S08]  /*0490*/  I2F.RP R0, R7 ;  /* 0x0000000700007306 */ /* 0x000e700000209400 */
[----:B-1----:R-:W1:Y:S02]  /*04a0*/  MUFU.RCP R0, R0 ;  /* 0x0000000000007308 */ /* 0x002e640000001000 */
[----:B-1----:R-:W-:-:S02]  /*04b0*/  VIADD R2, R0, 0xffffffe ;  /* 0x0ffffffe00027836 */ /* 0x002fc40000000000 */
[----:B------:R-:W-:-:S04]  /*04c0*/  IMAD.MOV R0, RZ, RZ, -R10 ;  /* 0x000000ffff007224 */ /* 0x000fc800078e0a0a */
[----:B------:R1:W2:Y:S02]  /*04d0*/  F2I.FTZ.U32.TRUNC.NTZ R3, R2 ;  /* 0x0000000200037305 */ /* 0x0002a4000021f000 */
[----:B-1----:R-:W-:Y:S02]  /*04e0*/  IMAD.MOV.U32 R2, RZ, RZ, RZ ;  /* 0x000000ffff027224 */ /* 0x002fe400078e00ff */
[----:B--2---:R-:W-:-:S04]  /*04f0*/  IMAD.MOV R6, RZ, RZ, -R3 ;  /* 0x000000ffff067224 */ /* 0x004fc800078e0a03 */
[----:B------:R-:W-:Y:S02]  /*0500*/  IMAD R9, R6, R7, RZ ;  /* 0x0000000706097224 */ /* 0x000fe400078e02ff */
[----:B------:R-:W-:Y:S02]  /*0510*/  IMAD.MOV.U32 R6, RZ, RZ, R8 ;  /* 0x000000ffff067224 */ /* 0x000fe400078e0008 */
[----:B------:R-:W-:-:S06]  /*0520*/  IMAD.HI.U32 R3, R3, R9, R2 ;  /* 0x0000000903037227 */ /* 0x000fcc00078e0002 */
[----:B------:R-:W-:-:S04]  /*0530*/  IMAD.HI.U32 R3, R3, R6, RZ ;  /* 0x0000000603037227 */ /* 0x000fc800078e00ff */
[----:B------:R-:W-:Y:S01]  /*0540*/  IMAD R0, R3, R0, R6 ;  /* 0x0000000003007224 */ /* 0x000fe200078e0206 */
[----:B------:R-:W-:Y:S04]  /*0550*/  BAR.SYNC.DEFER_BLOCKING 0x0 ;  /* 0x0000000000007b1d */ /* 0x000fe80000010000 */
[----:B------:R-:W-:-:S13]  /*0560*/  ISETP.GT.U32.AND P2, PT, R7, R0, PT ;  /* 0x000000000700720c */ /* 0x000fda0003f44070 */
[----:B------:R-:W-:Y:S02]  /*0570*/  @!P2 IMAD.IADD R0, R0, 0x1, -R7 ;  /* 0x000000010000a824 */ /* 0x000fe400078e0a07 */
[----:B------:R-:W-:Y:S01]  /*0580*/  @!P2 VIADD R3, R3, 0x1 ;  /* 0x000000010303a836 */ /* 0x000fe20000000000 */
[----:B------:R-:W-:Y:S02]  /*0590*/  ISETP.NE.AND P2, PT, R4, RZ, PT ;  /* 0x000000ff0400720c */ /* 0x000fe40003f45270 */
[----:B------:R-:W-:Y:S02]  /*05a0*/  ISETP.GE.U32.AND P0, PT, R0, R7, PT ;  /* 0x000000070000720c */ /* 0x000fe40003f06070 */
[----:B------:R-:W-:-:S04]  /*05b0*/  LOP3.LUT R0, R5, R4, RZ, 0x3c, !PT ;  /* 0x0000000405007212 */ /* 0x000fc800078e3cff */
[----:B------:R-:W-:Y:S01]  /*05c0*/  ISETP.GE.AND P3, PT, R0, RZ, PT ;  /* 0x000000ff0000720c */ /* 0x000fe20003f66270 */
[----:B------:R-:W-:-:S06]  /*05d0*/  VIADD R0, R42, 0x7f ;  /* 0x0000007f2a007836 */ /* 0x000fcc0000000000 */
[----:B------:R-:W-:-:S04]  /*05e0*/  @P0 VIADD R3, R3, 0x1 ;  /* 0x0000000103030836 */ /* 0x000fc80000000000 */
[----:B------:R-:W-:Y:S01]  /*05f0*/  IMAD.MOV.U32 R2, RZ, RZ, R3 ;  /* 0x000000ffff027224 */ /* 0x000fe200078e0003 */
[----:B------:R-:W-:-:S03]  /*0600*/  SHF.R.S32.HI R3, RZ, 0x1f, R0 ;  /* 0x0000001fff037819 */ /* 0x000fc60000011400 */
[----:B------:R-:W-:Y:S01]  /*0610*/  @!P3 IMAD.MOV R2, RZ, RZ, -R2 ;  /* 0x000000ffff02b224 */ /* 0x000fe200078e0a02 */
[----:B------:R-:W-:Y:S02]  /*0620*/  @!P2 LOP3.LUT R2, RZ, R4, RZ, 0x33, !PT ;  /* 0x00000004ff02a212 */ /* 0x000fe400078e33ff */
[----:B------:R-:W-:-:S03]  /*0630*/  LEA.HI R3, R3, R0, RZ, 0x7 ;  /* 0x0000000003037211 */ /* 0x000fc600078f38ff */
[----:B------:R-:W-:Y:S02]  /*0640*/  IMAD.SHL.U32 R8, R2, 0x8, RZ ;  /* 0x0000000802087824 */ /* 0x000fe400078e00ff */
[----:B------:R-:W-:-:S03]  /*0650*/  IMAD.MOV R2, RZ, RZ, -R2 ;  /* 0x000000ffff027224 */ /* 0x000fc600078e0a02 */
[----:B------:R-:W-:Y:S01]  /*0660*/  LEA.HI.SX32 R3, R3, -R8, 0x19 ;  /* 0x8000000803037211 */ /* 0x000fe200078fcaff */
[----:B------:R-:W-:-:S03]  /*0670*/  IMAD R10, R4, R2, R5 ;  /* 0x00000002040a7224 */ /* 0x000fc600078e0205 */
[----:B------:R-:W-:Y:S02]  /*0680*/  VIMNMX R13, PT, PT, R3, 0x8, PT ;  /* 0x00000008030d7848 */ /* 0x000fe40003fe0100 */
[----:B------:R-:W-:Y:S02]  /*0690*/  IABS R9, R10 ;  /* 0x0000000a00097213 */ /* 0x000fe40000000000 */
[-C--:B------:R-:W-:Y:S02]  /*06a0*/  IABS R7, R13.reuse ;  /* 0x0000000d00077213 */ /* 0x080fe40000000000 */
[----:B------:R-:W-:Y:S02]  /*06b0*/  IABS R4, R13 ;  /* 0x0000000d00047213 */ /* 0x000fe40000000000 */
[----:B------:R-:W1:Y:S08]  /*06c0*/  I2F.RP R0, R7 ;  /* 0x0000000700007306 */ /* 0x000e700000209400 */
[----:B-1----:R-:W1:Y:S02]  /*06d0*/  MUFU.RCP R0, R0 ;  /* 0x0000000000007308 */ /* 0x002e640000001000 */
[----:B-1----:R-:W-:-:S02]  /*06e0*/  VIADD R3, R0, 0xffffffe ;  /* 0x0ffffffe00037836 */ /* 0x002fc40000000000 */
[----:B------:R-:W-:-:S04]  /*06f0*/  IMAD.MOV R0, RZ, RZ, -R4 ;  /* 0x000000ffff007224 */ /* 0x000fc800078e0a04 */
[----:B------:R-:W1:Y:S08]  /*0700*/  I2F.RP R4, R11 ;  /* 0x0000000b00047306 */ /* 0x000e700000209400 */
[----:B------:R-:W2:Y:S08]  /*0710*/  F2I.FTZ.U32.TRUNC.NTZ R3, R3 ;  /* 0x0000000300037305 */ /* 0x000eb0000021f000 */
[----:B-1----:R-:W1:Y:S01]  /*0720*/  MUFU.RCP R4, R4 ;  /* 0x0000000400047308 */ /* 0x002e620000001000 */
[----:B--2---:R-:W-:-:S04]  /*0730*/  IMAD.MOV R6, RZ, RZ, -R3 ;  /* 0x000000ffff067224 */ /* 0x004fc800078e0a03 */
[----:B------:R-:W-:Y:S01]  /*0740*/  IMAD.MOV.U32 R2, RZ, RZ, R6 ;  /* 0x000000ffff027224 */ /* 0x000fe200078e0006 */
[----:B------:R-:W-:-:S03]  /*0750*/  IABS R6, R43 ;  /* 0x0000002b00067213 */ /* 0x000fc60000000000 */
[----:B------:R-:W-:Y:S02]  /*0760*/  IMAD R5, R2, R7, RZ ;  /* 0x0000000702057224 */ /* 0x000fe400078e02ff */
[----:B------:R-:W-:-:S04]  /*0770*/  IMAD.MOV.U32 R2, RZ, RZ, RZ ;  /* 0x000000ffff027224 */ /* 0x000fc800078e00ff */
[----:B------:R-:W-:Y:S01]  /*0780*/  IMAD.HI.U32 R2, R3, R5, R2 ;  /* 0x0000000503027227 */ /* 0x000fe200078e0002 */
[----:B------:R-:W-:-:S05]  /*0790*/  LOP3.LUT R5, R69, 0x7f, RZ, 0xc0, !PT ;  /* 0x0000007f45057812 */ /* 0x000fca00078ec0ff */
[----:B------:R-:W-:-:S04]  /*07a0*/  IMAD.HI.U32 R2, R2, R9, RZ ;  /* 0x0000000902027227 */ /* 0x000fc800078e00ff */
[----:B------:R-:W-:-:S05]  /*07b0*/  IMAD R0, R2, R0, R9 ;  /* 0x0000000002007224 */ /* 0x000fca00078e0209 */
[----:B------:R-:W-:-:S13]  /*07c0*/  ISETP.GT.U32.AND P2, PT, R7, R0, PT ;  /* 0x000000000700720c */ /* 0x000fda0003f44070 */
[----:B------:R-:W-:Y:S02]  /*07d0*/  @!P2 IMAD.IADD R0, R0, 0x1, -R7 ;  /* 0x000000010000a824 */ /* 0x000fe400078e0a07 */
[----:B------:R-:W-:Y:S01]  /*07e0*/  @!P2 VIADD R2, R2, 0x1 ;  /* 0x000000010202a836 */ /* 0x000fe20000000000 */
[----:B------:R-:W-:Y:S02]  /*07f0*/  ISETP.NE.AND P2, PT, R13, RZ, PT ;  /* 0x000000ff0d00720c */ /* 0x000fe40003f45270 */
[----:B------:R-:W-:Y:S02]  /*0800*/  ISETP.GE.U32.AND P0, PT, R0, R7, PT ;  /* 0x000000070000720c */ /* 0x000fe40003f06070 */
[----:B------:R-:W-:-:S04]  /*0810*/  LOP3.LUT R0, R10, R13, RZ, 0x3c, !PT ;  /* 0x0000000d0a007212 */ /* 0x000fc800078e3cff */
[----:B------:R-:W-:-:S07]  /*0820*/  ISETP.GE.AND P3, PT, R0, RZ, PT ;  /* 0x000000ff0000720c */ /* 0x000fce0003f66270 */
[----:B------:R-:W-:-:S04]  /*0830*/  @P0 VIADD R2, R2, 0x1 ;  /* 0x0000000102020836 */ /* 0x000fc80000000000 */
[----:B------:R-:W-:Y:S02]  /*0840*/  IMAD.MOV.U32 R7, RZ, RZ, R2 ;  /* 0x000000ffff077224 */ /* 0x000fe400078e0002 */
[----:B-1----:R-:W-:Y:S02]  /*0850*/  VIADD R2, R4, 0xffffffe ;  /* 0x0ffffffe04027836 */ /* 0x002fe40000000000 */
[----:B------:R-:W1:Y:S01]  /*0860*/  I2F.RP R4, R6 ;  /* 0x0000000600047306 */ /* 0x000e620000209400 */
[----:B------:R-:W-:Y:S01]  /*0870*/  @!P3 IMAD.MOV R7, RZ, RZ, -R7 ;  /* 0x000000ffff07b224 */ /* 0x000fe200078e0a07 */
[----:B------:R-:W-:-:S05]  /*0880*/  @!P2 LOP3.LUT R7, RZ, R13, RZ, 0x33, !PT ;  /* 0x0000000dff07a212 */ /* 0x000fca00078e33ff */
[----:B------:R-:W-:Y:S01]  /*0890*/  IMAD.MOV R0, RZ, RZ, -R7 ;  /* 0x000000ffff007224 */ /* 0x000fe200078e0a07 */
[----:B------:R-:W2:Y:S03]  /*08a0*/  F2I.FTZ.U32.TRUNC.NTZ R3, R2 ;  /* 0x0000000200037305 */ /* 0x000ea6000021f000 */
[----:B------:R-:W-:Y:S02]  /*08b0*/  IMAD R0, R13, R0, R10 ;  /* 0x000000000d007224 */ /* 0x000fe400078e020a */
[----:B------:R-:W3:Y:S02]  /*08c0*/  LDS R10, [UR11] ;  /* 0x0000000bff0a7984 */ /* 0x000ee40008000800 */
[----:B------:R-:W-:Y:S01]  /*08d0*/  IMAD.IADD R0, R8, 0x1, R0 ;  /* 0x0000000108007824 */ /* 0x000fe200078e0200 */
[----:B-1----:R-:W1:Y:S03]  /*08e0*/  MUFU.RCP R4, R4 ;  /* 0x0000000400047308 */ /* 0x002e660000001000 */
[----:B------:R-:W-:-:S02]  /*08f0*/  IMAD R68, R0, 0x80, R5 ;  /* 0x0000008000447824 */ /* 0x000fc400078e0205 */
[----:B--2---:R-:W-:-:S03]  /*0900*/  IMAD.MOV R2, RZ, RZ, -R3 ;  /* 0x000000ffff027224 */ /* 0x004fc600078e0a03 */
[----:B------:R-:W-:Y:S01]  /*0910*/  IABS R0, R68 ;  /* 0x0000004400007213 */ /* 0x000fe20000000000 */
[----:B------:R-:W-:Y:S01]  /*0920*/  BAR.SYNC.DEFER_BLOCKING 0x0 ;  /* 0x0000000000007b1d */ /* 0x000fe20000010000 */
[----:B------:R-:W-:Y:S01]  /*0930*/  ISETP.GE.AND P2, PT, R68, RZ, PT ;  /* 0x000000ff4400720c */ /* 0x000fe20003f46270 */
[----:B------:R-:W-:Y:S02]  /*0940*/  IMAD R5, R2, R11, RZ ;  /* 0x0000000b02057224 */ /* 0x000fe400078e02ff */
[----:B------:R-:W-:-:S04]  /*0950*/  IMAD.MOV.U32 R2, RZ, RZ, RZ ;  /* 0x000000ffff027224 */ /* 0x000fc800078e00ff */
[----:B------:R-:W-:Y:S01]  /*0960*/  IMAD.HI.U32 R2, R3, R5, R2 ;  /* 0x0000000503027227 */ /* 0x000fe200078e0002 */
[----:B------:R-:W-:-:S03]  /*0970*/  SHF.R.U32.HI R3, RZ, 0x5, R69 ;  /* 0x00000005ff037819 */ /* 0x000fc60000011645 */
[----:B-1----:R-:W-:Y:S01]  /*0980*/  VIADD R8, R4, 0xffffffe ;  /* 0x0ffffffe04087836 */ /* 0x002fe20000000000 */
[----:B------:R-:W-:Y:S01]  /*0990*/  SGXT.U32 R3, R3, 0x3 ;  /* 0x000000030303781a */ /* 0x000fe20000000000 */
[----:B------:R-:W-:Y:S02]  /*09a0*/  IMAD.HI.U32 R2, R2, R0, RZ ;  /* 0x0000000002027227 */ /* 0x000fe400078e00ff */
[----:B------:R1:W2:Y:S02]  /*09b0*/  F2I.FTZ.U32.TRUNC.NTZ R9, R8 ;  /* 0x0000000800097305 */ /* 0x0002a4000021f000 */
[----:B------:R-:W-:-:S04]  /*09c0*/  IMAD.MOV R2, RZ, RZ, -R2 ;  /* 0x000000ffff027224 */ /* 0x000fc800078e0a02 */
[----:B------:R-:W-:Y:S01]  /*09d0*/  IMAD R0, R11, R2, R0 ;  /* 0x000000020b007224 */ /* 0x000fe200078e0200 */
[----:B------:R-:W-:Y:S01]  /*09e0*/  SHF.R.U32.HI R2, RZ, 0x5, R69 ;  /* 0x00000005ff027819 */ /* 0x000fe20000011645 */
[----:B-1----:R-:W-:-:S03]  /*09f0*/  IMAD.MOV.U32 R8, RZ, RZ, RZ ;  /* 0x000000ffff087224 */ /* 0x002fc600078e00ff */
[----:B------:R-:W-:Y:S01]  /*0a00*/  R2UR UR8, R2 ;  /* 0x00000000020872ca */ /* 0x000fe200000e0000 */
[----:B------:R-:W-:Y:S01]  /*0a10*/  IMAD.SHL.U32 R2, R7, 0x80, RZ ;  /* 0x0000008007027824 */ /* 0x000fe200078e00ff */
[----:B------:R-:W-:Y:S01]  /*0a20*/  ISETP.GT.U32.AND P0, PT, R11, R0, PT ;  /* 0x000000000b00720c */ /* 0x000fe20003f04070 */
[----:B--2---:R-:W-:Y:S01]  /*0a30*/  IMAD.MOV R5, RZ, RZ, -R9 ;  /* 0x000000ffff057224 */ /* 0x004fe200078e0a09 */
[----:B---3--:R-:W-:Y:S02]  /*0a40*/  R2UR UR10, R10 ;  /* 0x000000000a0a72ca */ /* 0x008fe400000e0000 */
[----:B------:R-:W-:Y:S01]  /*0a50*/  LOP3.LUT R4, R2, R3, RZ, 0xfc, !PT ;  /* 0x0000000302047212 */ /* 0x000fe200078efcff */
[----:B------:R-:W-:-:S03]  /*0a60*/  IMAD R5, R5, R6, RZ ;  /* 0x0000000605057224 */ /* 0x000fc600078e02ff */
[C---:B------:R-:W-:Y:S01]  /*0a70*/  LOP3.LUT R44, R4.reuse, 0x8, RZ, 0xfc, !PT ;  /* 0x00000008042c7812 */ /* 0x040fe200078efcff */
[----:B------:R-:W-:Y:S01]  /*0a80*/  IMAD.HI.U32 R5, R9, R5, R8 ;  /* 0x0000000509057227 */ /* 0x000fe200078e0008 */
[----:B------:R-:W-:Y:S01]  /*0a90*/  LOP3.LUT R50, R4, 0x28, RZ, 0xfc, !PT ;  /* 0x0000002804327812 */ /* 0x000fe200078efcff */
[----:B------:R-:W-:Y:S01]  /*0aa0*/  USHF.L.U32 UR4, UR8, 0x15, URZ ;  /* 0x0000001508047899 */ /* 0x000fe200080006ff */
[----:B------:R-:W-:Y:S01]  /*0ab0*/  IABS R12, R44 ;  /* 0x0000002c000c7213 */ /* 0x000fe20000000000 */
[----:B------:R-:W-:Y:S01]  /*0ac0*/  @!P0 IMAD.IADD R0, R0, 0x1, -R11 ;  /* 0x0000000100008824 */ /* 0x000fe200078e0a0b */
[----:B------:R-:W-:Y:S01]  /*0ad0*/  IABS R45, R50 ;  /* 0x00000032002d7213 */ /* 0x000fe20000000000 */
[----:B------:R-:W-:Y:S01]  /*0ae0*/  USHF.L.U32 UR5, UR8, 0x4, URZ ;  /* 0x0000000408057899 */ /* 0x000fe200080006ff */
[C---:B------:R-:W-:Y:S01]  /*0af0*/  LOP3.LUT R46, R4.reuse, 0x10, RZ, 0xfc, !PT ;  /* 0x00000010042e7812 */ /* 0x040fe200078efcff */
[----:B------:R-:W-:Y:S01]  /*0b00*/  IMAD.HI.U32 R3, R5, R12, RZ ;  /* 0x0000000c05037227 */ /* 0x000fe200078e00ff */
[----:B------:R-:W-:Y:S01]  /*0b10*/  ISETP.GT.U32.AND P0, PT, R11, R0, PT ;  /* 0x000000000b00720c */ /* 0x000fe20003f04070 */
[----:B------:R-:W-:Y:S01]  /*0b20*/  ULOP3.LUT UR4, UR4, 0x600000, URZ, 0xc0, !UPT ;  /* 0x0060000004047892 */ /* 0x000fe2000f8ec0ff */
[----:B------:R-:W-:Y:S01]  /*0b30*/  LOP3.LUT R48, R4, 0x20, RZ, 0xfc, !PT ;  /* 0x0000002004307812 */ /* 0x000fe200078efcff */
[----:B------:R-:W-:Y:S01]  /*0b40*/  IMAD.MOV R3, RZ, RZ, -R3 ;  /* 0x000000ffff037224 */ /* 0x000fe200078e0a03 */
[----:B------:R-:W-:Y:S01]  /*0b50*/  IABS R14, R46 ;  /* 0x0000002e000e7213 */ /* 0x000fe20000000000 */
[----:B------:R-:W-:Y:S01]  /*0b60*/  ULOP3.LUT UR5, UR5, 0x40, URZ, 0xc0, !UPT ;  /* 0x0000004005057892 */ /* 0x000fe2000f8ec0ff */
[----:B------:R-:W-:Y:S01]  /*0b70*/  IABS R16, R48 ;  /* 0x0000003000107213 */ /* 0x000fe20000000000 */
[----:B------:R-:W-:Y:S01]  /*0b80*/  IMAD R12, R6, R3, R12 ;  /* 0x00000003060c7224 */ /* 0x000fe200078e020c */
[----:B------:R-:W-:Y:S01]  /*0b90*/  SHF.R.U32.HI R3, RZ, 0x7, R69 ;  /* 0x00000007ff037819 */ /* 0x000fe20000011645 */
[----:B------:R-:W-:Y:S01]  /*0ba0*/  IMAD.HI.U32 R7, R5, R14, RZ ;  /* 0x0000000e05077227 */ /* 0x000fe200078e00ff */
[----:B------:R-:W-:-:S02]  /*0bb0*/  UIADD3 UR12, UPT, UPT, UR5, UR4, UR10 ;  /* 0x00000004050c7290 */ /* 0x000fc4000fffe00a */
[----:B------:R-:W-:Y:S01]  /*0bc0*/  SGXT.U32 R3, R3, 0x1 ;  /* 0x000000010303781a */ /* 0x000fe20000000000 */
[----:B------:R-:W-:Y:S01]  /*0bd0*/  @!P0 IMAD.IADD R0, R0, 0x1, -R11 ;  /* 0x0000000100008824 */ /* 0x000fe200078e0a0b */
[----:B------:R-:W-:Y:S01]  /*0be0*/  ISETP.NE.AND P0, PT, R42, RZ, PT ;  /* 0x000000ff2a00720c */ /* 0x000fe20003f05270 */
[----:B------:R-:W-:Y:S01]  /*0bf0*/  IMAD.HI.U32 R8, R5, R16, RZ ;  /* 0x0000001005087227 */ /* 0x000fe200078e00ff */
[C---:B------:R-:W-:Y:S02]  /*0c00*/  LOP3.LUT R107, R3.reuse, 0x8, RZ, 0xfc, !PT ;  /* 0x00000008036b7812 */ /* 0x040fe400078efcff */
[C---:B------:R-:W-:Y:S01]  /*0c10*/  LOP3.LUT R105, R3.reuse, 0xa, RZ, 0xfc, !PT ;  /* 0x0000000a03697812 */ /* 0x040fe200078efcff */
[----:B------:R-:W-:Y:S02]  /*0c20*/  IMAD R49, R3, R72, RZ ;  /* 0x0000004803317224 */ /* 0x000fe400078e02ff */
[----:B------:R-:W-:Y:S02]  /*0c30*/  IMAD.MOV.U32 R10, RZ, RZ, R0 ;  /* 0x000000ffff0a7224 */ /* 0x000fe400078e0000 */
[----:B------:R-:W-:-:S04]  /*0c40*/  IMAD.HI.U32 R0, R5, R45, RZ ;  /* 0x0000002d05007227 */ /* 0x000fc800078e00ff */
[C---:B------:R-:W-:Y:S02]  /*0c50*/  IMAD R33, R72.reuse, 0x2, R49 ;  /* 0x0000000248217824 */ /* 0x040fe400078e0231 */
[----:B------:R-:W-:Y:S02]  /*0c60*/  IMAD.MOV R0, RZ, RZ, -R0 ;  /* 0x000000ffff007224 */ /* 0x000fe400078e0a00 */
[----:B------:R-:W-:Y:S02]  /*0c70*/  IMAD R27, R72, 0x2, R33 ;  /* 0x00000002481b7824 */ /* 0x000fe400078e0221 */
[----:B------:R-:W-:Y:S01]  /*0c80*/  @!P2 IMAD.MOV R10, RZ, RZ, -R10 ;  /* 0x000000ffff0aa224 */ /* 0x000fe200078e0a0a */
[----:B------:R-:W-:Y:S01]  /*0c90*/  @!P0 LOP3.LUT R10, RZ, R42, RZ, 0x33, !PT ;  /* 0x0000002aff0a8212 */ /* 0x000fe200078e33ff */
[----:B------:R-:W-:Y:S01]  /*0ca0*/  IMAD R45, R6, R0, R45 ;  /* 0x00000000062d7224 */ /* 0x000fe200078e022d */
[----:B------:R-:W-:Y:S01]  /*0cb0*/  LOP3.LUT R0, R69, 0xff, RZ, 0xc0, !PT ;  /* 0x000000ff45007812 */ /* 0x000fe200078ec0ff */
[----:B------:R-:W-:Y:S01]  /*0cc0*/  IMAD.MOV R7, RZ, RZ, -R7 ;  /* 0x000000ffff077224 */ /* 0x000fe200078e0a07 */
[----:B------:R-:W-:Y:S01]  /*0cd0*/  ISETP.GT.AND P0, PT, R80, 0x1f, PT ;  /* 0x0000001f5000780c */ /* 0x000fe20003f04270 */
[----:B------:R-:W-:Y:S01]  /*0ce0*/  IMAD.MOV R9, RZ, RZ, -R8 ;  /* 0x000000ffff097224 */ /* 0x000fe200078e0a08 */
[----:B------:R-:W-:Y:S01]  /*0cf0*/  ISETP.NE.U32.AND P2, PT, R0, RZ, PT ;  /* 0x000000ff0000720c */ /* 0x000fe20003f45070 */
[----:B------:R-:W-:Y:S01]  /*0d00*/  IMAD R21, R72, 0x2, R27 ;  /* 0x0000000248157824 */ /* 0x000fe200078e021b */
[----:B------:R-:W-:Y:S01]  /*0d10*/  ISETP.LT.AND P3, PT, R107, R28, P0 ;  /* 0x0000001c6b00720c */ /* 0x000fe20000761270 */
[----:B------:R-:W-:-:S02]  /*0d20*/  IMAD R14, R6, R7, R14 ;  /* 0x00000007060e7224 */ /* 0x000fc400078e020e */
[----:B------:R-:W-:Y:S02]  /*0d30*/  IMAD R16, R6, R9, R16 ;  /* 0x0000000906107224 */ /* 0x000fe400078e0210 */
[----:B------:R-:W-:Y:S02]  /*0d40*/  IMAD R29, R10, R29, RZ ;  /* 0x0000001d0a1d7224 */ /* 0x000fe400078e02ff */
[----:B------:R-:W-:Y:S01]  /*0d50*/  IMAD R25, R72, 0x2, R21 ;  /* 0x0000000248197824 */ /* 0x000fe200078e0215 */
[----:B----4-:R-:W-:Y:S06]  /*0d60*/  @P1 BRA `(.L_x_5) ;  /* 0x0000000000181947 */ /* 0x010fec0003800000 */
[----:B------:R-:W-:Y:S01]  /*0d70*/  ELECT P4, URZ, PT ;  /* 0x0000000000ff782f */ /* 0x000fe20003880000 */
[----:B------:R-:W-:Y:S01]  /*0d80*/  IMAD.MOV.U32 R7, RZ, RZ, 0x1 ;  /* 0x00000001ff077424 */ /* 0x000fe200078e00ff */
[----:B------:R-:W-:Y:S01]  /*0d90*/  UMOV UR4, 0x40 ;  /* 0x0000004000047882 */ /* 0x000fe20000000000 */
[----:B------:R-:W-:Y:S01]  /*0da0*/  UVIRTCOUNT.DEALLOC.SMPOOL 0x80 ;  /* 0x000000800000784c */ /* 0x000fe20000000000 */
[----:B------:R-:W-:-:S09]  /*0db0*/  ULEA UR4, UR6, UR4, 0x18 ;  /* 0x0000000406047291 */ /* 0x000fd2000f8ec0ff */
[----:B------:R1:W-:Y:S03]  /*0dc0*/  @P4 STS.U8 [UR4], R7 ;  /* 0x00000007ff004988 */ /* 0x0003e60008000004 */
.L_x_5:
[----:B------:R-:W-:Y:S01]  /*0dd0*/  STTM.x64 tmem[UR12], RZ ;  /* 0x000000ff000079ed */ /* 0x000fe2000834000c */
[----:B------:R-:W2:Y:S02]  /*0de0*/  FENCE.VIEW.ASYNC.T ;  /* 0x00000000000073c6 */ /* 0x000ea40000000200 */
[----:B--2---:R-:W-:Y:S01]  /*0df0*/  VOTEU.ALL UP0, P2 ;  /* 0x0000000000ff7886 */ /* 0x004fe20001000000 */
[----:B------:R-:W-:Y:S01]  /*0e00*/  VOTEU.ALL UP1, P2 ;  /* 0x0000000000ff7886 */ /* 0x000fe20001020000 */
[----:B------:R-:W-:Y:S01]  /*0e10*/  IMAD R15, R72, 0x2, R25 ;  /* 0x00000002480f7824 */ /* 0x000fe200078e0219 */
[----:B------:R-:W-:Y:S01]  /*0e20*/  ISETP.LT.AND P4, PT, R105, R28, P0 ;  /* 0x0000001c6900720c */ /* 0x000fe20000781270 */
[----:B------:R-:W-:Y:S01]  /*0e30*/  IMAD.SHL.U32 R20, R29, 0x2, RZ ;  /* 0x000000021d147824 */ /* 0x000fe200078e00ff */
[----:B------:R-:W-:-:S04]  /*0e40*/  @!UP0 UIADD3 UR4, UPT, UPT, -UR7, 0x100000, URZ ;  /* 0x0010000007048890 */ /* 0x000fc8000fffe1ff */
[----:B------:R-:W-:Y:S02]  /*0e50*/  @!UP0 USHF.L.U32 UR5, UR4, 0xb, URZ ;  /* 0x0000000b04058899 */ /* 0x000fe400080006ff */
[----:B------:R-:W-:Y:S01]  /*0e60*/  @!UP0 USHF.L.U32 UR4, UR4, 0x1, URZ ;  /* 0x0000000104048899 */ /* 0x000fe200080006ff */
[----:B------:R-:W-:Y:S01]  /*0e70*/  BAR.SYNC.DEFER_BLOCKING 0x0 ;  /* 0x0000000000007b1d */ /* 0x000fe20000010000 */
[----:B------:R-:W-:Y:S01]  /*0e80*/  IMAD R13, R72, 0x2, R15 ;  /* 0x00000002480d7824 */ /* 0x000fe200078e020f */
[----:B------:R-:W-:-:S03]  /*0e90*/  IADD3 R10, P5, PT, R20, UR16, RZ ;  /* 0x00000010140a7c10 */ /* 0x000fc6000ffbe0ff */
[----:B------:R-:W-:Y:S01]  /*0ea0*/  IMAD R11, R72, 0x2, R13 ;  /* 0x00000002480b7824 */ /* 0x000fe200078e020d */
[----:B------:R-:W-:-:S03]  /*0eb0*/  LEA.HI.X.SX32 R8, R29, UR17, 0x1, P5 ;  /* 0x000000111d087c11 */ /* 0x000fc6000a8f0eff */
[C---:B-1----:R-:W-:Y:S01]  /*0ec0*/  IMAD R7, R72.reuse, 0x2, R11 ;  /* 0x0000000248077824 */ /* 0x042fe200078e020b */
[-C--:B------:R-:W-:Y:S02]  /*0ed0*/  LEA R30, P6, R15, R10.reuse, 0x1 ;  /* 0x0000000a0f1e7211 */ /* 0x080fe400078c08ff */
[----:B------:R-:W-:Y:S01]  /*0ee0*/  LEA R18, P5, R25, R10, 0x1 ;  /* 0x0000000a19127211 */ /* 0x000fe200078a08ff */
[C---:B------:R-:W-:Y:S01]  /*0ef0*/  IMAD R9, R72.reuse, 0x2, R7 ;  /* 0x0000000248097824 */ /* 0x040fe200078e0207 */
[----:B------:R-:W-:Y:S02]  /*0f00*/  LEA.HI.X.SX32 R31, R15, R8, 0x1, P6 ;  /* 0x000000080f1f7211 */ /* 0x000fe400030f0eff */
[C---:B------:R-:W-:Y:S01]  /*0f10*/  LOP3.LUT R101, R3.reuse, 0x18, RZ, 0xfc, !PT ;  /* 0x0000001803657812 */ /* 0x040fe200078efcff */
[----:B------:R-:W1:Y:S02]  /*0f20*/  FENCE.VIEW.ASYNC.S ;  /* 0x00000000000073c6 */ /* 0x000e640000000000 */
[----:B-1----:R1:W2:Y:S02]  /*0f30*/  @!UP1 SYNCS.EXCH.64 URZ, [UR13], UR4 ;  /* 0x000000040dff95b2 */ /* 0x0022a40008000100 */
[----:B--2---:R-:W-:Y:S01]  /*0f40*/  BAR.SYNC.DEFER_BLOCKING 0x0 ;  /* 0x0000000000007b1d */ /* 0x004fe20000010000 */
[----:B------:R-:W-:Y:S01]  /*0f50*/  IMAD R23, R72, 0x2, R9 ;  /* 0x0000000248177824 */ /* 0x000fe200078e0209 */
[----:B------:R-:W-:-:S02]  /*0f60*/  LOP3.LUT R103, R3, 0x10, RZ, 0xfc, !PT ;  /* 0x0000001003677812 */ /* 0x000fc400078efcff */
[----:B------:R-:W-:Y:S01]  /*0f70*/  LEA.HI.X.SX32 R19, R25, R8, 0x1, P5 ;  /* 0x0000000819137211 */ /* 0x000fe200028f0eff */
[----:B------:R-:W-:Y:S01]  /*0f80*/  IMAD R115, R72, 0x2, R23 ;  /* 0x0000000248737824 */ /* 0x000fe200078e0217 */
[----:B------:R-:W-:-:S03]  /*0f90*/  ISETP.LT.AND P5, PT, R103, R28, P0 ;  /* 0x0000001c6700720c */ /* 0x000fc600007a1270 */
[C---:B------:R-:W-:Y:S01]  /*0fa0*/  IMAD R37, R72.reuse, 0x2, R115 ;  /* 0x0000000248257824 */ /* 0x040fe200078e0273 */
[----:B------:R-:W-:Y:S01]  /*0fb0*/  LOP3.LUT R99, R3, 0x1a, RZ, 0xfc, !PT ;  /* 0x0000001a03637812 */ /* 0x000fe200078efcff */
[----:B-1----:R-:W1:Y:S03]  /*0fc0*/  LDCU UR4, c[0x0][0x3b0] ;  /* 0x00007600ff0477ac */ /* 0x002e660008000800 */
[----:B------:R-:W-:Y:S01]  /*0fd0*/  LEA R38, P6, R37, R10, 0x1 ;  /* 0x0000000a25267211 */ /* 0x000fe200078c08ff */
[----:B------:R-:W-:Y:S01]  /*0fe0*/  IMAD R47, R72, 0x2, R37 ;  /* 0x00000002482f7824 */ /* 0x000fe200078e0225 */
[----:B------:R-:W-:Y:S01]  /*0ff0*/  PRMT R24, RZ, 0x7610, R24 ;  /* 0x00007610ff187816 */ /* 0x000fe20000000018 */
[----:B------:R-:W2:Y:S01]  /*1000*/  @P4 LDG.E.U16 R17, desc[UR24][R30.64] ;  /* 0x000000181e114981 */ /* 0x000ea2000c1e1500 */
[----:B------:R-:W-:-:S03]  /*1010*/  ISETP.LT.AND P4, PT, R101, R28, P0 ;  /* 0x0000001c6500720c */ /* 0x000fc60000781270 */
[----:B------:R3:W4:Y:S01]  /*1020*/  @P3 LDG.E.U16 R26, desc[UR24][R18.64] ;  /* 0x00000018121a3981 */ /* 0x000722000c1e1500 */
[C---:B------:R-:W-:Y:S02]  /*1030*/  LEA R34, P3, R7.reuse, R10, 0x1 ;  /* 0x0000000a07227211 */ /* 0x040fe400078608ff */
[----:B------:R-:W-:Y:S02]  /*1040*/  PRMT R22, RZ, 0x7610, R22 ;  /* 0x00007610ff167816 */ /* 0x000fe40000000016 */
[-C--:B------:R-:W-:Y:S02]  /*1050*/  LEA.HI.X.SX32 R35, R7, R8.reuse, 0x1, P3 ;  /* 0x0000000807237211 */ /* 0x080fe400018f0eff */
[----:B------:R-:W-:Y:S02]  /*1060*/  LEA.HI.X.SX32 R39, R37, R8, 0x1, P6 ;  /* 0x0000000825277211 */ /* 0x000fe400030f0eff */
[----:B------:R-:W-:Y:S01]  /*1070*/  ISETP.LT.AND P3, PT, R99, R28, P0 ;  /* 0x0000001c6300720c */ /* 0x000fe20000761270 */
[----:B------:R5:W2:Y:S01]  /*1080*/  @P5 LDG.E.U16 R22, desc[UR24][R34.64] ;  /* 0x0000001822165981 */ /* 0x000aa2000c1e1500 */
[----:B------:R-:W-:-:S02]  /*1090*/  LOP3.LUT R97, R3, 0x12, RZ, 0xfc, !PT ;  /* 0x0000001203617812 */ /* 0x000fc400078efcff */
[-C--:B------:R-:W-:Y:S01]  /*10a0*/  LEA R40, P6, R47, R10.reuse, 0x1 ;  /* 0x0000000a2f287211 */ /* 0x080fe200078c08ff */
[----:B------:R0:W2:Y:S01]  /*10b0*/  @P4 LDG.E.U16 R24, desc[UR24][R38.64] ;  /* 0x0000001826184981 */ /* 0x0000a2000c1e1500 */
[----:B------:R-:W-:Y:S02]  /*10c0*/  LEA R36, P4, R9, R10, 0x1 ;  /* 0x0000000a09247211 */ /* 0x000fe400078808ff */
[----:B------:R-:W-:Y:S02]  /*10d0*/  ISETP.LT.AND P5, PT, R97, R28, P0 ;  /* 0x0000001c6100720c */ /* 0x000fe400007a1270 */
[----:B------:R-:W-:Y:S02]  /*10e0*/  LOP3.LUT R95, R3, 0xc, RZ, 0xfc, !PT ;  /* 0x0000000c035f7812 */ /* 0x000fe400078efcff */
[----:B---3--:R-:W-:Y:S02]  /*10f0*/  PRMT R19, RZ, 0x7610, R19 ;  /* 0x00007610ff137816 */ /* 0x008fe40000000013 */
[----:B------:R-:W-:-:S02]  /*1100*/  LEA.HI.X.SX32 R41, R47, R8, 0x1, P6 ;  /* 0x000000082f297211 */ /* 0x000fc400030f0eff */
[----:B------:R-:W-:Y:S02]  /*1110*/  LEA.HI.X.SX32 R37, R9, R8, 0x1, P4 ;  /* 0x0000000809257211 */ /* 0x000fe400020f0eff */
[----:B------:R-:W-:Y:S01]  /*1120*/  ISETP.LT.AND P4, PT, R95, R28, P0 ;  /* 0x0000001c5f00720c */ /* 0x000fe20000781270 */
[----:B------:R3:W2:Y:S01]  /*1130*/  @P3 LDG.E.U16 R19, desc[UR24][R40.64] ;  /* 0x0000001828133981 */ /* 0x0006a2000c1e1500 */
[----:B------:R-:W-:Y:S02]  /*1140*/  PRMT R119, RZ, 0x7610, R119 ;  /* 0x00007610ff777816 */ /* 0x000fe40000000077 */
[----:B------:R-:W-:Y:S02]  /*1150*/  LEA R30, P3, R13, R10, 0x1 ;  /* 0x0000000a0d1e7211 */ /* 0x000fe400078608ff */
[----:B------:R-:W-:Y:S02]  /*1160*/  LOP3.LUT R93, R3, 0x14, RZ, 0xfc, !PT ;  /* 0x00000014035d7812 */ /* 0x000fe400078efcff */
[----:B------:R-:W-:Y:S01]  /*1170*/  PRMT R116, RZ, 0x7610, R116 ;  /* 0x00007610ff747816 */ /* 0x000fe20000000074 */
[----:B------:R-:W2:Y:S01]  /*1180*/  @P5 LDG.E.U16 R119, desc[UR24][R36.64] ;  /* 0x0000001824775981 */ /* 0x000ea2000c1e1500 */
[----:B------:R-:W-:-:S02]  /*1190*/  LEA.HI.X.SX32 R31, R13, R8, 0x1, P3 ;  /* 0x000000080d1f7211 */ /* 0x000fc400018f0eff */
[----:B------:R-:W-:Y:S02]  /*11a0*/  ISETP.LT.AND P3, PT, R93, R28, P0 ;  /* 0x0000001c5d00720c */ /* 0x000fe40000761270 */
[----:B------:R-:W-:Y:S01]  /*11b0*/  ISETP.GT.U32.AND P5, PT, R6, R12, PT ;  /* 0x0000000c0600720c */ /* 0x000fe20003fa4070 */
[----:B------:R1:W2:Y:S01]  /*11c0*/  @P4 LDG.E.U16 R116, desc[UR24][R30.64] ;  /* 0x000000181e744981 */ /* 0x0002a2000c1e1500 */
[----:B-----5:R-:W-:Y:S02]  /*11d0*/  LEA R34, P4, R23, R10, 0x1 ;  /* 0x0000000a17227211 */ /* 0x020fe400078808ff */
[----:B------:R-:W-:Y:S02]  /*11e0*/  LOP3.LUT R91, R3, 0x1c, RZ, 0xfc, !PT ;  /* 0x0000001c035b7812 */ /* 0x000fe400078efcff */
[----:B------:R-:W-:Y:S01]  /*11f0*/  PRMT R118, RZ, 0x7610, R118 ;  /* 0x00007610ff767816 */ /* 0x000fe20000000076 */
[----:B0-----:R-:W-:Y:S01]  /*1200*/  IMAD R39, R72, 0x2, R47 ;  /* 0x0000000248277824 */ /* 0x001fe200078e022f */
[----:B------:R-:W-:-:S02]  /*1210*/  LEA.HI.X.SX32 R35, R23, R8, 0x1, P4 ;  /* 0x0000000817237211 */ /* 0x000fc400020f0eff */
[----:B------:R-:W-:Y:S02]  /*1220*/  LOP3.LUT R32, R4, 0x30, RZ, 0xfc, !PT ;  /* 0x0000003004207812 */ /* 0x000fe400078efcff */
[----:B------:R-:W-:Y:S01]  /*1230*/  ISETP.LT.AND P4, PT, R91, R28, P0 ;  /* 0x0000001c5b00720c */ /* 0x000fe20000781270 */
[----:B------:R-:W-:Y:S01]  /*1240*/  @!P5 IMAD.IADD R12, R12, 0x1, -R6 ;  /* 0x000000010c0cd824 */ /* 0x000fe200078e0a06 */
[----:B------:R-:W5:Y:S01]  /*1250*/  @P3 LDG.E.U16 R118, desc[UR24][R34.64] ;  /* 0x0000001822763981 */ /* 0x000f62000c1e1500 */
[----:B---3--:R-:W-:Y:S02]  /*1260*/  IABS R40, R32 ;  /* 0x0000002000287213 */ /* 0x008fe40000000000 */
[----:B-1----:R-:W-:Y:S02]  /*1270*/  LEA R30, P3, R39, R10, 0x1 ;  /* 0x0000000a271e7211 */ /* 0x002fe400078608ff */
[----:B------:R-:W-:Y:S01]  /*1280*/  PRMT R120, RZ, 0x7610, R120 ;  /* 0x00007610ff787816 */ /* 0x000fe20000000078 */
[----:B------:R-:W-:Y:S01]  /*1290*/  IMAD.HI.U32 R18, R5, R40, RZ ;  /* 0x0000002805127227 */ /* 0x000fe200078e00ff */
[----:B------:R-:W-:-:S02]  /*12a0*/  ISETP.GT.U32.AND P5, PT, R6, R12, PT ;  /* 0x0000000c0600720c */ /* 0x000fc40003fa4070 */
[----:B------:R-:W-:Y:S02]  /*12b0*/  LEA.HI.X.SX32 R31, R39, R8, 0x1, P3 ;  /* 0x00000008271f7211 */ /* 0x000fe400018f0eff */
[C---:B------:R-:W-:Y:S02]  /*12c0*/  ISETP.GT.U32.AND P6, PT, R6.reuse, R14, PT ;  /* 0x0000000e0600720c */ /* 0x040fe40003fc4070 */
[C---:B------:R-:W-:Y:S01]  /*12d0*/  ISETP.GT.U32.AND P3, PT, R6.reuse, R16, PT ;  /* 0x000000100600720c */ /* 0x040fe20003f64070 */
[----:B------:R-:W-:Y:S01]  /*12e0*/  IMAD.MOV R37, RZ, RZ, -R18 ;  /* 0x000000ffff257224 */ /* 0x000fe200078e0a12 */
[----:B------:R0:W3:Y:S01]  /*12f0*/  @P4 LDG.E.U16 R120, desc[UR24][R30.64] ;  /* 0x000000181e784981 */ /* 0x0000e2000c1e1500 */
[C---:B------:R-:W-:Y:S02]  /*1300*/  ISETP.GT.U32.AND P4, PT, R6.reuse, R45, PT ;  /* 0x0000002d0600720c */ /* 0x040fe40003f84070 */
[----:B------:R-:W-:Y:S01]  /*1310*/  IMAD R40, R6, R37, R40 ;  /* 0x0000002506287224 */ /* 0x000fe200078e0228 */
[----:B------:R-:W-:Y:S01]  /*1320*/  LOP3.LUT R36, R4, 0x40, RZ, 0xfc, !PT ;  /* 0x0000004004247812 */ /* 0x000fe200078efcff */
[----:B------:R-:W-:-:S03]  /*1330*/  @!P5 IMAD.IADD R12, R12, 0x1, -R6 ;  /* 0x000000010c0cd824 */ /* 0x000fc600078e0a06 */
[----:B------:R-:W-:Y:S01]  /*1340*/  ISETP.GT.U32.AND P5, PT, R6, R40, PT ;  /* 0x000000280600720c */ /* 0x000fe20003fa4070 */
[--C-:B------:R-:W-:Y:S01]  /*1350*/  @!P6 IMAD.IADD R14, R14, 0x1, -R6.reuse ;  /* 0x000000010e0ee824 */ /* 0x100fe200078e0a06 */
[----:B------:R-:W-:Y:S01]  /*1360*/  IABS R41, R36 ;  /* 0x0000002400297213 */ /* 0x000fe20000000000 */
[----:B------:R-:W-:-:S03]  /*1370*/  @!P3 IMAD.IADD R16, R16, 0x1, -R6 ;  /* 0x000000011010b824 */ /* 0x000fc600078e0a06 */
[----:B------:R-:W-:Y:S01]  /*1380*/  @!P4 IMAD.IADD R45, R45, 0x1, -R6 ;  /* 0x000000012d2dc824 */ /* 0x000fe200078e0a06 */
[C---:B------:R-:W-:Y:S01]  /*1390*/  ISETP.GT.U32.AND P6, PT, R6.reuse, R14, PT ;  /* 0x0000000e0600720c */ /* 0x040fe20003fc4070 */
[----:B------:R-:W-:Y:S01]  /*13a0*/  IMAD.HI.U32 R18, R5, R41, RZ ;  /* 0x0000002905127227 */ /* 0x000fe200078e00ff */
[----:B------:R-:W-:Y:S02]  /*13b0*/  ISETP.GT.U32.AND P4, PT, R6, R16, PT ;  /* 0x000000100600720c */ /* 0x000fe40003f84070 */
[----:B------:R-:W-:Y:S01]  /*13c0*/  ISETP.GE.AND P3, PT, R46, RZ, PT ;  /* 0x000000ff2e00720c */ /* 0x000fe20003f66270 */
[----:B------:R-:W-:Y:S02]  /*13d0*/  IMAD.MOV R18, RZ, RZ, -R18 ;  /* 0x000000ffff127224 */ /* 0x000fe400078e0a12 */
[----:B------:R-:W-:Y:S01]  /*13e0*/  @!P5 IMAD.IADD R40, R40, 0x1, -R6 ;  /* 0x000000012828d824 */ /* 0x000fe200078e0a06 */
[C---:B------:R-:W-:Y:S01]  /*13f0*/  ISETP.GT.U32.AND P5, PT, R6.reuse, R45, PT ;  /* 0x0000002d0600720c */ /* 0x040fe20003fa4070 */
[----:B------:R-:W-:Y:S01]  /*1400*/  IMAD R41, R6, R18, R41 ;  /* 0x0000001206297224 */ /* 0x000fe200078e0229 */
[----:B0-----:R-:W-:-:S03]  /*1410*/  LOP3.LUT R31, R4, 0x48, RZ, 0xfc, !PT ;  /* 0x00000048041f7812 */ /* 0x001fc600078efcff */
[--C-:B------:R-:W-:Y:S02]  /*1420*/  @!P6 IMAD.IADD R14, R14, 0x1, -R6.reuse ;  /* 0x000000010e0ee824 */ /* 0x100fe400078e0a06 */
[----:B------:R-:W-:Y:S01]  /*1430*/  @!P4 IMAD.IADD R16, R16, 0x1, -R6 ;  /* 0x000000011010c824 */ /* 0x000fe200078e0a06 */
[----:B------:R-:W-:Y:S01]  /*1440*/  ISETP.GT.U32.AND P4, PT, R6, R41, PT ;  /* 0x000000290600720c */ /* 0x000fe20003f84070 */
[----:B------:R-:W-:Y:S01]  /*1450*/  @!P3 IMAD.MOV R14, RZ, RZ, -R14 ;  /* 0x000000ffff0eb224 */ /* 0x000fe200078e0a0e */
[----:B------:R-:W-:Y:S02]  /*1460*/  IABS R35, R31 ;  /* 0x0000001f00237213 */ /* 0x000fe40000000000 */
[----:B------:R-:W-:Y:S02]  /*1470*/  ISETP.GE.AND P3, PT, R48, RZ, PT ;  /* 0x000000ff3000720c */ /* 0x000fe40003f66270 */
[----:B------:R-:W-:Y:S01]  /*1480*/  ISETP.GE.AND P6, PT, R44, RZ, PT ;  /* 0x000000ff2c00720c */ /* 0x000fe20003fc6270 */
[----:B------:R-:W-:Y:S01]  /*1490*/  @!P5 IMAD.IADD R45, R45, 0x1, -R6 ;  /* 0x000000012d2dd824 */ /* 0x000fe200078e0a06 */
[----:B------:R-:W-:Y:S01]  /*14a0*/  ISETP.GE.AND P5, PT, R50, RZ, PT ;  /* 0x000000ff3200720c */ /* 0x000fe20003fa6270 */
[----:B------:R-:W-:-:S04]  /*14b0*/  IMAD.HI.U32 R18, R5, R35, RZ ;  /* 0x0000002305127227 */ /* 0x000fc800078e00ff */
[----:B------:R-:W-:Y:S02]  /*14c0*/  IMAD.MOV R18, RZ, RZ, -R18 ;  /* 0x000000ffff127224 */ /* 0x000fe400078e0a12 */
[----:B------:R-:W-:Y:S02]  /*14d0*/  @!P4 IMAD.IADD R41, R41, 0x1, -R6 ;  /* 0x000000012929c824 */ /* 0x000fe400078e0a06 */
[----:B------:R-:W-:Y:S01]  /*14e0*/  IMAD R35, R6, R18, R35 ;  /* 0x0000001206237224 */ /* 0x000fe200078e0223 */
[----:B------:R-:W-:Y:S01]  /*14f0*/  LOP3.LUT R38, R4, 0x50, RZ, 0xfc, !PT ;  /* 0x0000005004267812 */ /* 0x000fe200078efcff */
[----:B------:R-:W-:Y:S01]  /*1500*/  @!P3 IMAD.MOV R16, RZ, RZ, -R16 ;  /* 0x000000ffff10b224 */ /* 0x000fe200078e0a10 */
[C---:B------:R-:W-:Y:S01]  /*1510*/  ISETP.GT.U32.AND P3, PT, R6.reuse, R41, PT ;  /* 0x000000290600720c */ /* 0x040fe20003f64070 */
[----:B------:R-:W-:Y:S02]  /*1520*/  IMAD.MOV.U32 R18, RZ, RZ, R45 ;  /* 0x000000ffff127224 */ /* 0x000fe400078e002d */
[----:B------:R-:W-:Y:S01]  /*1530*/  @!P6 IMAD.MOV R12, RZ, RZ, -R12 ;  /* 0x000000ffff0ce224 */ /* 0x000fe200078e0a0c */
[----:B------:R-:W-:Y:S01]  /*1540*/  ISETP.GT.U32.AND P6, PT, R6, R40, PT ;  /* 0x000000280600720c */ /* 0x000fe20003fc4070 */
[----:B------:R-:W-:Y:S01]  /*1550*/  @!P5 IMAD.MOV R18, RZ, RZ, -R18 ;  /* 0x000000ffff12d224 */ /* 0x000fe200078e0a12 */
[----:B------:R-:W-:-:S02]  /*1560*/  IABS R47, R38 ;  /* 0x00000026002f7213 */ /* 0x000fc40000000000 */
[----:B------:R-:W-:Y:S02]  /*1570*/  ISETP.GT.U32.AND P5, PT, R6, R35, PT ;  /* 0x000000230600720c */ /* 0x000fe40003fa4070 */
[----:B------:R-:W-:Y:S01]  /*1580*/  LOP3.LUT R46, R4, 0x60, RZ, 0xfc, !PT ;  /* 0x00000060042e7812 */ /* 0x000fe200078efcff */
[----:B------:R-:W-:-:S03]  /*1590*/  IMAD.HI.U32 R30, R5, R47, RZ ;  /* 0x0000002f051e7227 */ /* 0x000fc600078e00ff */
[----:B------:R-:W-:Y:S01]  /*15a0*/  IABS R34, R46 ;  /* 0x0000002e00227213 */ /* 0x000fe20000000000 */
[----:B------:R-:W-:Y:S01]  /*15b0*/  IMAD.MOV R30, RZ, RZ, -R30 ;  /* 0x000000ffff1e7224 */ /* 0x000fe200078e0a1e */
[----:B------:R-:W-:Y:S01]  /*15c0*/  ISETP.GE.AND P4, PT, R36, RZ, PT ;  /* 0x000000ff2400720c */ /* 0x000fe20003f86270 */
[--C-:B------:R-:W-:Y:S01]  /*15d0*/  @!P3 IMAD.IADD R41, R41, 0x1, -R6.reuse ;  /* 0x000000012929b824 */ /* 0x100fe200078e0a06 */
[----:B------:R-:W-:Y:S01]  /*15e0*/  ISETP.GE.AND P3, PT, R31, RZ, PT ;  /* 0x000000ff1f00720c */ /* 0x000fe20003f66270 */
[----:B------:R-:W-:Y:S01]  /*15f0*/  @!P6 IMAD.IADD R40, R40, 0x1, -R6 ;  /* 0x000000012828e824 */ /* 0x000fe200078e0a06 */
[----:B------:R-:W-:Y:S01]  /*1600*/  ISETP.GE.AND P6, PT, R32, RZ, PT ;  /* 0x000000ff2000720c */ /* 0x000fe20003fc6270 */
[----:B------:R-:W-:Y:S01]  /*1610*/  IMAD.HI.U32 R31, R5, R34, RZ ;  /* 0x00000022051f7227 */ /* 0x000fe200078e00ff */
[----:B------:R-:W-:-:S03]  /*1620*/  LOP3.LUT R48, R4, 0x68, RZ, 0xfc, !PT ;  /* 0x0000006804307812 */ /* 0x000fc600078efcff */
[C---:B------:R-:W-:Y:S02]  /*1630*/  IMAD R47, R6.reuse, R30, R47 ;  /* 0x0000001e062f7224 */ /* 0x040fe400078e022f */
[----:B------:R-:W-:Y:S01]  /*1640*/  @!P5 IMAD.IADD R35, R35, 0x1, -R6 ;  /* 0x000000012323d824 */ /* 0x000fe200078e0a06 */
[C---:B------:R-:W-:Y:S01]  /*1650*/  LEA R30, P5, R49.reuse, R10, 0x1 ;  /* 0x0000000a311e7211 */ /* 0x040fe200078a08ff */
[----:B------:R-:W-:Y:S01]  /*1660*/  IMAD.MOV R45, RZ, RZ, -R31 ;  /* 0x000000ffff2d7224 */ /* 0x000fe200078e0a1f */
[----:B------:R-:W-:Y:S02]  /*1670*/  IABS R51, R48 ;  /* 0x0000003000337213 */ /* 0x000fe40000000000 */
[----:B------:R-:W-:Y:S01]  /*1680*/  LEA.HI.X.SX32 R31, R49, R8, 0x1, P5 ;  /* 0x00000008311f7211 */ /* 0x000fe200028f0eff */
[C---:B------:R-:W-:Y:S02]  /*1690*/  IMAD R49, R6.reuse, R45, R34 ;  /* 0x0000002d06317224 */ /* 0x040fe400078e0222 */
[----:B------:R-:W-:Y:S01]  /*16a0*/  IMAD.HI.U32 R32, R5, R51, RZ ;  /* 0x0000003305207227 */ /* 0x000fe200078e00ff */
[----:B------:R-:W-:-:S02]  /*16b0*/  ISETP.GT.U32.AND P5, PT, R6, R35, PT ;  /* 0x000000230600720c */ /* 0x000fc40003fa4070 */
[----:B------:R-:W-:Y:S01]  /*16c0*/  IABS R37, R4 ;  /* 0x0000000400257213 */ /* 0x000fe20000000000 */
[----:B------:R-:W-:Y:S01]  /*16d0*/  @!P4 IMAD.MOV R41, RZ, RZ, -R41 ;  /* 0x000000ffff29c224 */ /* 0x000fe200078e0a29 */
[C---:B------:R-:W-:Y:S01]  /*16e0*/  ISETP.GT.U32.AND P4, PT, R6.reuse, R49, PT ;  /* 0x000000310600720c */ /* 0x040fe20003f84070 */
[----:B------:R-:W-:Y:S01]  /*16f0*/  @!P6 IMAD.MOV R40, RZ, RZ, -R40 ;  /* 0x000000ffff28e224 */ /* 0x000fe200078e0a28 */
[----:B------:R-:W-:Y:S01]  /*1700*/  ISETP.GT.U32.AND P6, PT, R6, R47, PT ;  /* 0x0000002f0600720c */ /* 0x000fe20003fc4070 */
[----:B------:R-:W-:-:S04]  /*1710*/  IMAD.MOV R32, RZ, RZ, -R32 ;  /* 0x000000ffff207224 */ /* 0x000fc800078e0a20 */
[----:B------:R-:W-:Y:S02]  /*1720*/  IMAD R51, R6, R32, R51 ;  /* 0x0000002006337224 */ /* 0x000fe400078e0233 */
[----:B------:R-:W-:Y:S01]  /*1730*/  IMAD.HI.U32 R32, R5, R37, RZ ;  /* 0x0000002505207227 */ /* 0x000fe200078e00ff */
[----:B------:R-:W-:-:S03]  /*1740*/  LOP3.LUT R56, R4, 0x70, RZ, 0xfc, !PT ;  /* 0x0000007004387812 */ /* 0x000fc600078efcff */
[----:B------:R-:W-:Y:S02]  /*1750*/  IMAD.MOV R32, RZ, RZ, -R32 ;  /* 0x000000ffff207224 */ /* 0x000fe400078e0a20 */
[--C-:B------:R-:W-:Y:S01]  /*1760*/  @!P5 IMAD.IADD R35, R35, 0x1, -R6.reuse ;  /* 0x000000012323d824 */ /* 0x100fe200078e0a06 */
[C---:B------:R-:W-:Y:S01]  /*1770*/  ISETP.GT.U32.AND P5, PT, R6.reuse, R51, PT ;  /* 0x000000330600720c */ /* 0x040fe20003fa4070 */
[----:B------:R-:W-:Y:S02]  /*1780*/  IMAD R37, R6, R32, R37 ;  /* 0x0000002006257224 */ /* 0x000fe400078e0225 */
[--C-:B------:R-:W-:Y:S01]  /*1790*/  @!P4 IMAD.IADD R49, R49, 0x1, -R6.reuse ;  /* 0x000000013131c824 */ /* 0x100fe200078e0a06 */
[----:B------:R-:W-:Y:S01]  /*17a0*/  LEA R32, P4, R33, R10, 0x1 ;  /* 0x0000000a21207211 */ /* 0x000fe200078808ff */
[----:B------:R-:W-:Y:S01]  /*17b0*/  @!P6 IMAD.IADD R47, R47, 0x1, -R6 ;  /* 0x000000012f2fe824 */ /* 0x000fe200078e0a06 */
[----:B------:R-:W-:Y:S02]  /*17c0*/  IABS R53, R56 ;  /* 0x0000003800357213 */ /* 0x000fe40000000000 */
[----:B------:R-:W-:-:S02]  /*17d0*/  LEA.HI.X.SX32 R33, R33, R8, 0x1, P4 ;  /* 0x0000000821217211 */ /* 0x000fc400020f0eff */
[C---:B------:R-:W-:Y:S01]  /*17e0*/  ISETP.GT.U32.AND P6, PT, R6.reuse, R47, PT ;  /* 0x0000002f0600720c */ /* 0x040fe20003fc4070 */
[----:B------:R-:W-:Y:S01]  /*17f0*/  IMAD.HI.U32 R36, R5, R53, RZ ;  /* 0x0000003505247227 */ /* 0x000fe200078e00ff */
[----:B------:R-:W-:-:S03]  /*1800*/  ISETP.GT.U32.AND P4, PT, R6, R49, PT ;  /* 0x000000310600720c */ /* 0x000fc60003f84070 */
[----:B------:R-:W-:Y:S02]  /*1810*/  IMAD.MOV R36, RZ, RZ, -R36 ;  /* 0x000000ffff247224 */ /* 0x000fe400078e0a24 */
[----:B------:R-:W-:Y:S02]  /*1820*/  @!P5 IMAD.IADD R51, R51, 0x1, -R6 ;  /* 0x000000013333d824 */ /* 0x000fe400078e0a06 */
[----:B------:R-:W-:Y:S02]  /*1830*/  VIADD R34, R2, UR8 ;  /* 0x0000000802227c36 */ /* 0x000fe40008000000 */
[----:B------:R-:W-:Y:S02]  /*1840*/  IMAD.MOV.U32 R42, RZ, RZ, R35 ;  /* 0x000000ffff2a7224 */ /* 0x000fe400078e0023 */
[C---:B------:R-:W-:Y:S01]  /*1850*/  IMAD R53, R6.reuse, R36, R53 ;  /* 0x0000002406357224 */ /* 0x040fe200078e0235 */
[----:B------:R-:W-:Y:S01]  /*1860*/  ISETP.GT.U32.AND P5, PT, R6, R51, PT ;  /* 0x000000330600720c */ /* 0x000fe20003fa4070 */
[----:B------:R-:W-:-:S02]  /*1870*/  VIADD R50, R34, 0x18 ;  /* 0x0000001822327836 */ /* 0x000fc40000000000 */
[----:B------:R-:W-:Y:S01]  /*1880*/  @!P3 IMAD.MOV R42, RZ, RZ, -R42 ;  /* 0x000000ffff2ab224 */ /* 0x000fe200078e0a2a */
[----:B------:R-:W-:Y:S01]  /*1890*/  ISETP.GT.U32.AND P3, PT, R6, R37, PT ;  /* 0x000000250600720c */ /* 0x000fe20003f64070 */
[--C-:B------:R-:W-:Y:S01]  /*18a0*/  @!P6 IMAD.IADD R47, R47, 0x1, -R6.reuse ;  /* 0x000000012f2fe824 */ /* 0x100fe200078e0a06 */
[----:B------:R-:W-:Y:S01]  /*18b0*/  ISETP.GE.AND P6, PT, R38, RZ, PT ;  /* 0x000000ff2600720c */ /* 0x000fe20003fc6270 */
[----:B------:R-:W-:Y:S01]  /*18c0*/  @!P4 IMAD.IADD R49, R49, 0x1, -R6 ;  /* 0x000000013131c824 */ /* 0x000fe200078e0a06 */
[----:B------:R-:W-:Y:S02]  /*18d0*/  ISETP.GT.U32.AND P4, PT, R6, R53, PT ;  /* 0x000000350600720c */ /* 0x000fe40003f84070 */
[----:B------:R-:W-:Y:S01]  /*18e0*/  IABS R45, R50 ;  /* 0x00000032002d7213 */ /* 0x000fe20000000000 */
[----:B------:R-:W-:Y:S02]  /*18f0*/  VIADD R52, R34, 0x38 ;  /* 0x0000003822347836 */ /* 0x000fe40000000000 */
[----:B------:R-:W-:-:S02]  /*1900*/  IMAD.MOV.U32 R44, RZ, RZ, R47 ;  /* 0x000000ffff2c7224 */ /* 0x000fc400078e002f */
[----:B------:R-:W-:Y:S01]  /*1910*/  IMAD.HI.U32 R35, R5, R45, RZ ;  /* 0x0000002d05237227 */ /* 0x000fe200078e00ff */
[----:B------:R-:W-:-:S03]  /*1920*/  IABS R38, R52 ;  /* 0x0000003400267213 */ /* 0x000fc60000000000 */
[--C-:B------:R-:W-:Y:S01]  /*1930*/  @!P5 IMAD.IADD R51, R51, 0x1, -R6.reuse ;  /* 0x000000013333d824 */ /* 0x100fe200078e0a06 */
[----:B------:R-:W-:Y:S01]  /*1940*/  ISETP.GE.AND P5, PT, R48, RZ, PT ;  /* 0x000000ff3000720c */ /* 0x000fe20003fa6270 */
[----:B------:R-:W-:Y:S02]  /*1950*/  IMAD.MOV R35, RZ, RZ, -R35 ;  /* 0x000000ffff237224 */ /* 0x000fe400078e0a23 */
[C---:B------:R-:W-:Y:S02]  /*1960*/  VIADD R54, R34.reuse, 0x58 ;  /* 0x0000005822367836 */ /* 0x040fe40000000000 */
[----:B------:R-:W-:Y:S02]  /*1970*/  VIADD R48, R34, 0x78 ;  /* 0x0000007822307836 */ /* 0x000fe40000000000 */
[----:B------:R-:W-:Y:S01]  /*1980*/  @!P3 IMAD.IADD R37, R37, 0x1, -R6 ;  /* 0x000000012525b824 */ /* 0x000fe200078e0a06 */
[----:B------:R-:W-:Y:S01]  /*1990*/  LEA R34, P3, R27, R10, 0x1 ;  /* 0x0000000a1b227211 */ /* 0x000fe200078608ff */
[----:B------:R-:W-:Y:S01]  /*19a0*/  @!P6 IMAD.MOV R44, RZ, RZ, -R44 ;  /* 0x000000ffff2ce224 */ /* 0x000fe200078e0a2c */
[----:B------:R-:W-:Y:S01]  /*19b0*/  ISETP.GE.AND P6, PT, R46, RZ, PT ;  /* 0x000000ff2e00720c */ /* 0x000fe20003fc6270 */
[----:B------:R-:W-:-:S02]  /*19c0*/  @!P4 IMAD.IADD R53, R53, 0x1, -R6 ;  /* 0x000000013535c824 */ /* 0x000fc400078e0a06 */
[----:B------:R-:W-:Y:S01]  /*19d0*/  IMAD.HI.U32 R36, R5, R38, RZ ;  /* 0x0000002605247227 */ /* 0x000fe200078e00ff */
[----:B------:R-:W-:-:S03]  /*19e0*/  ISETP.GT.U32.AND P4, PT, R6, R37, PT ;  /* 0x000000250600720c */ /* 0x000fc60003f84070 */
[C---:B------:R-:W-:Y:S01]  /*19f0*/  IMAD R45, R6.reuse, R35, R45 ;  /* 0x00000023062d7224 */ /* 0x040fe200078e022d */
[----:B------:R-:W-:Y:S01]  /*1a00*/  LEA.HI.X.SX32 R35, R27, R8, 0x1, P3 ;  /* 0x000000081b237211 */ /* 0x000fe200018f0eff */
[----:B------:R-:W-:Y:S01]  /*1a10*/  IMAD.MOV R47, RZ, RZ, -R36 ;  /* 0x000000ffff2f7224 */ /* 0x000fe200078e0a24 */
[C---:B------:R-:W-:Y:S01]  /*1a20*/  ISETP.GT.U32.AND P3, PT, R6.reuse, R53, PT ;  /* 0x000000350600720c */ /* 0x040fe20003f64070 */
[----:B------:R-:W-:Y:S02]  /*1a30*/  IMAD.MOV.U32 R46, RZ, RZ, R49 ;  /* 0x000000ffff2e7224 */ /* 0x000fe400078e0031 */
[C---:B------:R-:W-:Y:S01]  /*1a40*/  IMAD R47, R6.reuse, R47, R38 ;  /* 0x0000002f062f7224 */ /* 0x040fe200078e0226 */
[----:B------:R-:W-:Y:S01]  /*1a50*/  IABS R36, R54 ;  /* 0x0000003600247213 */ /* 0x000fe20000000000 */
[----:B------:R-:W-:Y:S01]  /*1a60*/  @!P6 IMAD.MOV R46, RZ, RZ, -R46 ;  /* 0x000000ffff2ee224 */ /* 0x000fe200078e0a2e */
[----:B------:R-:W-:Y:S01]  /*1a70*/  IABS R55, R48 ;  /* 0x0000003000377213 */ /* 0x000fe20000000000 */
[----:B------:R-:W-:Y:S01]  /*1a80*/  @!P5 IMAD.MOV R51, RZ, RZ, -R51 ;  /* 0x000000ffff33d224 */ /* 0x000fe200078e0a33 */
[----:B------:R-:W-:-:S02]  /*1a90*/  ISETP.GT.U32.AND P6, PT, R6, R45, PT ;  /* 0x0000002d0600720c */ /* 0x000fc40003fc4070 */
[----:B------:R-:W-:Y:S01]  /*1aa0*/  ISETP.GT.U32.AND P5, PT, R6, R47, PT ;  /* 0x0000002f0600720c */ /* 0x000fe20003fa4070 */
[----:B------:R-:W-:-:S04]  /*1ab0*/  IMAD.HI.U32 R27, R5, R36, RZ ;  /* 0x00000024051b7227 */ /* 0x000fc800078e00ff */
[--C-:B------:R-:W-:Y:S01]  /*1ac0*/  @!P3 IMAD.IADD R53, R53, 0x1, -R6.reuse ;  /* 0x000000013535b824 */ /* 0x100fe200078e0a06 */
[----:B------:R-:W-:Y:S01]  /*1ad0*/  ISETP.GE.AND P3, PT, R56, RZ, PT ;  /* 0x000000ff3800720c */ /* 0x000fe20003f66270 */
[----:B------:R-:W-:Y:S01]  /*1ae0*/  @!P4 IMAD.IADD R37, R37, 0x1, -R6 ;  /* 0x000000012525c824 */ /* 0x000fe200078e0a06 */
[----:B------:R-:W-:Y:S01]  /*1af0*/  ISETP.GE.AND P4, PT, R4, RZ, PT ;  /* 0x000000ff0400720c */ /* 0x000fe20003f86270 */
[----:B------:R-:W-:-:S04]  /*1b00*/  IMAD.HI.U32 R5, R5, R55, RZ ;  /* 0x0000003705057227 */ /* 0x000fc800078e00ff */
[----:B------:R-:W-:Y:S02]  /*1b10*/  IMAD.MOV R27, RZ, RZ, -R27 ;  /* 0x000000ffff1b7224 */ /* 0x000fe400078e0a1b */
[----:B------:R-:W-:Y:S02]  /*1b20*/  IMAD.MOV R5, RZ, RZ, -R5 ;  /* 0x000000ffff057224 */ /* 0x000fe400078e0a05 */
[C---:B------:R-:W-:Y:S02]  /*1b30*/  IMAD R49, R6.reuse, R27, R36 ;  /* 0x0000001b06317224 */ /* 0x040fe400078e0224 */
[--C-:B------:R-:W-:Y:S01]  /*1b40*/  @!P6 IMAD.IADD R45, R45, 0x1, -R6.reuse ;  /* 0x000000012d2de824 */ /* 0x100fe200078e0a06 */
[----:B------:R-:W-:Y:S01]  /*1b50*/  LEA R36, P6, R21, R10, 0x1 ;  /* 0x0000000a15247211 */ /* 0x000fe200078c08ff */
[----:B------:R-:W-:Y:S02]  /*1b60*/  IMAD R55, R6, R5, R55 ;  /* 0x0000000506377224 */ /* 0x000fe400078e0237 */
[----:B------:R-:W-:-:S02]  /*1b70*/  @!P5 IMAD.IADD R47, R47, 0x1, -R6 ;  /* 0x000000012f2fd824 */ /* 0x000fc400078e0a06 */
[----:B------:R-:W-:Y:S01]  /*1b80*/  IMAD.MOV.U32 R27, RZ, RZ, R37 ;  /* 0x000000ffff1b7224 */ /* 0x000fe200078e0025 */
[----:B------:R-:W-:Y:S01]  /*1b90*/  LEA.HI.X.SX32 R37, R21, R8, 0x1, P6 ;  /* 0x0000000815257211 */ /* 0x000fe200030f0eff */
[----:B------:R-:W-:Y:S01]  /*1ba0*/  @!P3 IMAD.MOV R53, RZ, RZ, -R53 ;  /* 0x000000ffff35b224 */ /* 0x000fe200078e0a35 */
[C---:B------:R-:W-:Y:S01]  /*1bb0*/  ISETP.GT.U32.AND P5, PT, R6.reuse, R47, PT ;  /* 0x0000002f0600720c */ /* 0x040fe20003fa4070 */
[----:B------:R-:W-:Y:S01]  /*1bc0*/  @!P4 IMAD.MOV R27, RZ, RZ, -R27 ;  /* 0x000000ffff1bc224 */ /* 0x000fe200078e0a1b */
[C---:B------:R-:W-:Y:S02]  /*1bd0*/  ISETP.GT.U32.AND P3, PT, R6.reuse, R55, PT ;  /* 0x000000370600720c */ /* 0x040fe40003f64070 */
[C---:B------:R-:W-:Y:S02]  /*1be0*/  ISETP.GT.U32.AND P6, PT, R6.reuse, R45, PT ;  /* 0x0000002d0600720c */ /* 0x040fe40003fc4070 */
[----:B------:R-:W-:Y:S01]  /*1bf0*/  ISETP.GT.U32.AND P4, PT, R6, R49, PT ;  /* 0x000000310600720c */ /* 0x000fe20003f84070 */
[----:B------:R-:W-:-:S06]  /*1c00*/  IMAD R39, R72, 0x2, R39 ;  /* 0x0000000248277824 */ /* 0x000fcc00078e0227 */
[--C-:B------:R-:W-:Y:S01]  /*1c10*/  @!P5 IMAD.IADD R47, R47, 0x1, -R6.reuse ;  /* 0x000000012f2fd824 */ /* 0x100fe200078e0a06 */
[----:B------:R-:W-:Y:S01]  /*1c20*/  LEA R4, P5, R39, R10, 0x1 ;  /* 0x0000000a27047211 */ /* 0x000fe200078a08ff */
[--C-:B------:R-:W-:Y:S02]  /*1c30*/  @!P3 IMAD.IADD R55, R55, 0x1, -R6.reuse ;  /* 0x000000013737b824 */ /* 0x100fe400078e0a06 */
[--C-:B------:R-:W-:Y:S01]  /*1c40*/  @!P6 IMAD.IADD R45, R45, 0x1, -R6.reuse ;  /* 0x000000012d2de824 */ /* 0x100fe200078e0a06 */
[----:B------:R-:W-:Y:S01]  /*1c50*/  ISETP.GE.AND P6, PT, R50, RZ, PT ;  /* 0x000000ff3200720c */ /* 0x000fe20003fc6270 */
[----:B------:R-:W-:Y:S01]  /*1c60*/  @!P4 IMAD.IADD R49, R49, 0x1, -R6 ;  /* 0x000000013131c824 */ /* 0x000fe200078e0a06 */
[----:B------:R-:W-:Y:S02]  /*1c70*/  LEA.HI.X.SX32 R5, R39, R8, 0x1, P5 ;  /* 0x0000000827057211 */ /* 0x000fe400028f0eff */
[C---:B------:R-:W-:Y:S02]  /*1c80*/  ISETP.GT.U32.AND P3, PT, R6.reuse, R55, PT ;  /* 0x000000370600720c */ /* 0x040fe40003f64070 */
[----:B------:R-:W-:-:S02]  /*1c90*/  ISETP.GT.U32.AND P5, PT, R6, R49, PT ;  /* 0x000000310600720c */ /* 0x000fc40003fa4070 */
[----:B------:R-:W-:Y:S02]  /*1ca0*/  ISETP.GE.AND P4, PT, R52, RZ, PT ;  /* 0x000000ff3400720c */ /* 0x000fe40003f86270 */
[----:B------:R-:W-:-:S03]  /*1cb0*/  LOP3.LUT R89, R3, 0xe, RZ, 0xfc, !PT ;  /* 0x0000000e03597812 */ /* 0x000fc600078efcff */
[----:B------:R-:W-:Y:S01]  /*1cc0*/  @!P6 IMAD.MOV R45, RZ, RZ, -R45 ;  /* 0x000000ffff2de224 */ /* 0x000fe200078e0a2d */
[----:B------:R-:W-:-:S03]  /*1cd0*/  ISETP.GE.AND P6, PT, R54, RZ, PT ;  /* 0x000000ff3600720c */ /* 0x000fc60003fc6270 */
[--C-:B------:R-:W-:Y:S01]  /*1ce0*/  @!P3 IMAD.IADD R55, R55, 0x1, -R6.reuse ;  /* 0x000000013737b824 */ /* 0x100fe200078e0a06 */
[----:B------:R-:W-:Y:S01]  /*1cf0*/  ISETP.LT.AND P3, PT, R89, R28, P0 ;  /* 0x0000001c5900720c */ /* 0x000fe20000761270 */
[----:B------:R-:W-:Y:S01]  /*1d00*/  @!P5 IMAD.IADD R49, R49, 0x1, -R6 ;  /* 0x000000013131d824 */ /* 0x000fe200078e0a06 */
[----:B------:R-:W-:Y:S01]  /*1d10*/  ISETP.GE.AND P5, PT, R48, RZ, PT ;  /* 0x000000ff3000720c */ /* 0x000fe20003fa6270 */
[----:B------:R-:W-:Y:S01]  /*1d20*/  @!P4 IMAD.MOV R47, RZ, RZ, -R47 ;  /* 0x000000ffff2fc224 */ /* 0x000fe200078e0a2f */
[----:B------:R-:W-:Y:S02]  /*1d30*/  LEA R38, P4, R11, R10, 0x1 ;  /* 0x0000000a0b267211 */ /* 0x000fe400078808ff */
[----:B------:R-:W-:Y:S02]  /*1d40*/  LOP3.LUT R78, R69, 0x1f, RZ, 0xc0, !PT ;  /* 0x0000001f454e7812 */ /* 0x000fe400078ec0ff */
[----:B------:R-:W-:Y:S02]  /*1d50*/  LOP3.LUT R87, R3, 0x16, RZ, 0xfc, !PT ;  /* 0x0000001603577812 */ /* 0x000fe400078efcff */
[----:B------:R-:W-:Y:S01]  /*1d60*/  PRMT R117, RZ, 0x7610, R117 ;  /* 0x00007610ff757816 */ /* 0x000fe20000000075 */
[----:B------:R-:W-:Y:S01]  /*1d70*/  IMAD R6, R78, R73, RZ ;  /* 0x000000494e067224 */ /* 0x000fe200078e02ff */
[----:B------:R-:W-:Y:S01]  /*1d80*/  LEA.HI.X.SX32 R39, R11, R8, 0x1, P4 ;  /* 0x000000080b277211 */ /* 0x000fe200020f0eff */
[----:B------:R-:W-:Y:S01]  /*1d90*/  @!P6 IMAD.MOV R49, RZ, RZ, -R49 ;  /* 0x000000ffff31e224 */ /* 0x000fe200078e0a31 */
[----:B------:R-:W-:-:S02]  /*1da0*/  ISETP.NE.AND P4, PT, R43, RZ, PT ;  /* 0x000000ff2b00720c */ /* 0x000fc40003f85270 */
[----:B------:R-:W-:Y:S01]  /*1db0*/  LOP3.LUT R43, RZ, R43, RZ, 0x33, !PT ;  /* 0x0000002bff2b7212 */ /* 0x000fe200078e33ff */
[----:B------:R0:W3:Y:S01]  /*1dc0*/  @P3 LDG.E.U16 R117, desc[UR24][R38.64] ;  /* 0x0000001826753981 */ /* 0x0000e2000c1e1500 */
[----:B------:R-:W-:Y:S01]  /*1dd0*/  ISETP.LT.AND P6, PT, R87, R28, P0 ;  /* 0x0000001c5700720c */ /* 0x000fe200007c1270 */
[----:B------:R-:W-:Y:S01]  /*1de0*/  @!P5 IMAD.MOV R55, RZ, RZ, -R55 ;  /* 0x000000ffff37d224 */ /* 0x000fe200078e0a37 */
[C---:B------:R-:W-:Y:S02]  /*1df0*/  SEL R27, R43.reuse, R27, !P4 ;  /* 0x0000001b2b1b7207 */ /* 0x040fe40006000000 */
[C---:B------:R-:W-:Y:S02]  /*1e00*/  SEL R21, R43.reuse, R40, !P4 ;  /* 0x000000282b157207 */ /* 0x040fe40006000000 */
[----:B------:R-:W-:Y:S02]  /*1e10*/  LEA R70, P3, R6, UR18, 0x1 ;  /* 0x0000001206467c11 */ /* 0x000fe4000f8608ff */
[----:B------:R-:W-:-:S02]  /*1e20*/  SEL R12, R43, R12, !P4 ;  /* 0x0000000c2b0c7207 */ /* 0x000fc40006000000 */
[----:B------:R-:W-:Y:S02]  /*1e30*/  LEA R40, P5, R115, R10, 0x1 ;  /* 0x0000000a73287211 */ /* 0x000fe400078a08ff */
[----:B------:R-:W-:Y:S02]  /*1e40*/  SEL R48, R43, R41, !P4 ;  /* 0x000000292b307207 */ /* 0x000fe40006000000 */
[----:B------:R-:W-:Y:S02]  /*1e50*/  PRMT R113, RZ, 0x7610, R113 ;  /* 0x00007610ff717816 */ /* 0x000fe40000000071 */
[----:B------:R-:W-:Y:S01]  /*1e60*/  LEA.HI.X.SX32 R76, R6, UR19, 0x1, P3 ;  /* 0x00000013064c7c11 */ /* 0x000fe200098f0eff */
[----:B------:R-:W-:Y:S01]  /*1e70*/  IMAD R6, R27, UR4, RZ ;  /* 0x000000041b067c24 */ /* 0x000fe2000f8e02ff */
[C---:B------:R-:W-:Y:S02]  /*1e80*/  SEL R14, R43.reuse, R14, !P4 ;  /* 0x0000000e2b0e7207 */ /* 0x040fe40006000000 */
[----:B------:R-:W-:-:S02]  /*1e90*/  SEL R45, R43, R45, !P4 ;  /* 0x0000002d2b2d7207 */ /* 0x000fc40006000000 */
[----:B------:R-:W-:Y:S01]  /*1ea0*/  LEA.HI.X.SX32 R41, R115, R8, 0x1, P5 ;  /* 0x0000000873297211 */ /* 0x000fe200028f0eff */
[----:B------:R-:W-:Y:S01]  /*1eb0*/  IMAD R8, R12, UR4, RZ ;  /* 0x000000040c087c24 */ /* 0x000fe2000f8e02ff */
[C---:B------:R-:W-:Y:S01]  /*1ec0*/  SEL R16, R43.reuse, R16, !P4 ;  /* 0x000000102b107207 */ /* 0x040fe20006000000 */
[----:B------:R-:W-:Y:S01]  /*1ed0*/  IMAD R10, R14, UR4, RZ ;  /* 0x000000040e0a7c24 */ /* 0x000fe2000f8e02ff */
[----:B------:R-:W-:Y:S01]  /*1ee0*/  SEL R18, R43, R18, !P4 ;  /* 0x000000122b127207 */ /* 0x000fe20006000000 */
[----:B------:R1:W3:Y:S01]  /*1ef0*/  @P6 LDG.E.U16 R113, desc[UR24][R40.64] ;  /* 0x0000001828716981 */ /* 0x0002e2000c1e1500 */
[----:B------:R-:W-:Y:S01]  /*1f00*/  IMAD R12, R45, UR4, RZ ;  /* 0x000000042d0c7c24 */ /* 0x000fe2000f8e02ff */
[----:B0-----:R-:W-:Y:S01]  /*1f10*/  LEA R38, P5, R6, R70, 0x1 ;  /* 0x0000004606267211 */ /* 0x001fe200078a08ff */
[----:B------:R-:W-:Y:S01]  /*1f20*/  IMAD R14, R16, UR4, RZ ;  /* 0x00000004100e7c24 */ /* 0x000fe2000f8e02ff */
[C---:B------:R-:W-:Y:S01]  /*1f30*/  SEL R47, R43.reuse, R47, !P4 ;  /* 0x0000002f2b2f7207 */ /* 0x040fe20006000000 */
[----:B------:R-:W-:Y:S01]  /*1f40*/  IMAD R16, R18, UR4, RZ ;  /* 0x0000000412107c24 */ /* 0x000fe2000f8e02ff */
[----:B------:R-:W-:-:S02]  /*1f50*/  SEL R59, R43, R44, !P4 ;  /* 0x0000002c2b3b7207 */ /* 0x000fc40006000000 */
[----:B-1----:R-:W-:Y:S01]  /*1f60*/  LEA R40, P3, R8, R70, 0x1 ;  /* 0x0000004608287211 */ /* 0x002fe200078608ff */
[----:B------:R-:W-:Y:S01]  /*1f70*/  IMAD R18, R21, UR4, RZ ;  /* 0x0000000415127c24 */ /* 0x000fe2000f8e02ff */
[----:B------:R-:W-:Y:S01]  /*1f80*/  LEA.HI.X.SX32 R39, R6, R76, 0x1, P5 ;  /* 0x0000004c06277211 */ /* 0x000fe200028f0eff */
[----:B------:R-:W-:Y:S01]  /*1f90*/  IMAD R21, R47, UR4, RZ ;  /* 0x000000042f157c24 */ /* 0x000fe2000f8e02ff */
[C---:B------:R-:W-:Y:S02]  /*1fa0*/  SEL R57, R43.reuse, R42, !P4 ;  /* 0x0000002a2b397207 */ /* 0x040fe40006000000 */
[----:B------:R-:W-:Y:S02]  /*1fb0*/  SEL R63, R43, R46, !P4 ;  /* 0x0000002e2b3f7207 */ /* 0x000fe40006000000 */
[----:B------:R-:W-:Y:S02]  /*1fc0*/  LEA R44, P5, R12, R70, 0x1 ;  /* 0x000000460c2c7211 */ /* 0x000fe400078a08ff */
[----:B------:R-:W-:-:S02]  /*1fd0*/  LEA.HI.X.SX32 R41, R8, R76, 0x1, P3 ;  /* 0x0000004c08297211 */ /* 0x000fc400018f0eff */
[----:B------:R-:W-:Y:S02]  /*1fe0*/  LEA R46, P3, R14, R70, 0x1 ;  /* 0x000000460e2e7211 */ /* 0x000fe400078608ff */
[C---:B------:R-:W-:Y:S02]  /*1ff0*/  SEL R65, R43.reuse, R51, !P4 ;  /* 0x000000332b417207 */ /* 0x040fe40006000000 */
[C---:B------:R-:W-:Y:S02]  /*2000*/  SEL R67, R43.reuse, R53, !P4 ;  /* 0x000000352b437207 */ /* 0x040fe40006000000 */
[C---:B------:R-:W-:Y:S02]  /*2010*/  SEL R61, R43.reuse, R49, !P4 ;  /* 0x000000312b3d7207 */ /* 0x040fe40006000000 */
[----:B------:R-:W-:Y:S01]  /*2020*/  SEL R43, R43, R55, !P4 ;  /* 0x000000372b2b7207 */ /* 0x000fe20006000000 */
[----:B------:R-:W-:Y:S01]  /*2030*/  IMAD R57, R57, UR4, RZ ;  /* 0x0000000439397c24 */ /* 0x000fe2000f8e02ff */
[----:B------:R-:W-:Y:S01]  /*2040*/  LEA.HI.X.SX32 R45, R12, R76, 0x1, P5 ;  /* 0x0000004c0c2d7211 */ /* 0x000fe200028f0eff */
[----:B------:R-:W-:Y:S01]  /*2050*/  IMAD R59, R59, UR4, RZ ;  /* 0x000000043b3b7c24 */ /* 0x000fe2000f8e02ff */
[----:B------:R-:W-:-:S02]  /*2060*/  LEA R42, P6, R10, R70, 0x1 ;  /* 0x000000460a2a7211 */ /* 0x000fc400078c08ff */
[----:B------:R-:W-:Y:S02]  /*2070*/  LEA R50, P5, R18, R70, 0x1 ;  /* 0x0000004612327211 */ /* 0x000fe400078a08ff */
[----:B------:R-:W-:Y:S02]  /*2080*/  LEA.HI.X.SX32 R47, R14, R76, 0x1, P3 ;  /* 0x0000004c0e2f7211 */ /* 0x000fe400018f0eff */
[----:B------:R-:W-:Y:S01]  /*2090*/  LEA R52, P3, R21, R70, 0x1 ;  /* 0x0000004615347211 */ /* 0x000fe200078608ff */
[----:B------:R-:W-:Y:S01]  /*20a0*/  IMAD R71, R43, UR4, RZ ;  /* 0x000000042b477c24 */ /* 0x000fe2000f8e02ff */
[-C--:B------:R-:W-:Y:S01]  /*20b0*/  LEA.HI.X.SX32 R43, R10, R76.reuse, 0x1, P6 ;  /* 0x0000004c0a2b7211 */ /* 0x080fe200030f0eff */
[----:B------:R-:W-:Y:S01]  /*20c0*/  IMAD R27, R48, UR4, RZ ;  /* 0x00000004301b7c24 */ /* 0x000fe2000f8e02ff */
[----:B------:R-:W-:Y:S01]  /*20d0*/  LEA.HI.X.SX32 R51, R18, R76, 0x1, P5 ;  /* 0x0000004c12337211 */ /* 0x000fe200028f0eff */
[----:B------:R-:W-:Y:S01]  /*20e0*/  IMAD R63, R63, UR4, RZ ;  /* 0x000000043f3f7c24 */ /* 0x000fe2000f8e02ff */
[-C--:B------:R-:W-:Y:S01]  /*20f0*/  LEA R48, P6, R16, R70.reuse, 0x1 ;  /* 0x0000004610307211 */ /* 0x080fe200078c08ff */
[----:B------:R-:W-:Y:S01]  /*2100*/  IMAD R65, R65, UR4, RZ ;  /* 0x0000000441417c24 */ /* 0x000fe2000f8e02ff */
[----:B------:R-:W-:-:S02]  /*2110*/  LEA R56, P5, R57, R70, 0x1 ;  /* 0x0000004639387211 */ /* 0x000fc400078a08ff */
[----:B------:R-:W-:Y:S02]  /*2120*/  LEA.HI.X.SX32 R53, R21, R76, 0x1, P3 ;  /* 0x0000004c15357211 */ /* 0x000fe400018f0eff */
[----:B------:R-:W-:Y:S01]  /*2130*/  LEA R58, P3, R59, R70, 0x1 ;  /* 0x000000463b3a7211 */ /* 0x000fe200078608ff */
[----:B------:R-:W-:Y:S01]  /*2140*/  IMAD R67, R67, UR4, RZ ;  /* 0x0000000443437c24 */ /* 0x000fe2000f8e02ff */
[-C--:B------:R-:W-:Y:S01]  /*2150*/  LEA.HI.X.SX32 R49, R16, R76.reuse, 0x1, P6 ;  /* 0x0000004c10317211 */ /* 0x080fe200030f0eff */
[----:B------:R-:W-:Y:S01]  /*2160*/  IMAD R61, R61, UR4, RZ ;  /* 0x000000043d3d7c24 */ /* 0x000fe2000f8e02ff */
[----:B------:R-:W-:Y:S02]  /*2170*/  LEA.HI.X.SX32 R57, R57, R76, 0x1, P5 ;  /* 0x0000004c39397211 */ /* 0x000fe400028f0eff */
[-C--:B------:R-:W-:Y:S02]  /*2180*/  LEA R54, P6, R27, R70.reuse, 0x1 ;  /* 0x000000461b367211 */ /* 0x080fe400078c08ff */
[----:B------:R-:W-:-:S02]  /*2190*/  LEA R62, P5, R63, R70, 0x1 ;  /* 0x000000463f3e7211 */ /* 0x000fc400078a08ff */
[----:B------:R-:W-:Y:S02]  /*21a0*/  LEA.HI.X.SX32 R59, R59, R76, 0x1, P3 ;  /* 0x0000004c3b3b7211 */ /* 0x000fe400018f0eff */
[----:B------:R-:W-:Y:S02]  /*21b0*/  LEA R64, P3, R65, R70, 0x1 ;  /* 0x0000004641407211 */ /* 0x000fe400078608ff */
[-C--:B------:R-:W-:Y:S02]  /*21c0*/  LEA.HI.X.SX32 R55, R27, R76.reuse, 0x1, P6 ;  /* 0x0000004c1b377211 */ /* 0x080fe400030f0eff */
[----:B------:R-:W-:Y:S02]  /*21d0*/  LEA.HI.X.SX32 R63, R63, R76, 0x1, P5 ;  /* 0x0000004c3f3f7211 */ /* 0x000fe400028f0eff */
[-C--:B------:R-:W-:Y:S02]  /*21e0*/  LEA R60, P6, R61, R70.reuse, 0x1 ;  /* 0x000000463d3c7211 */ /* 0x080fe400078c08ff */
[----:B------:R-:W-:-:S02]  /*21f0*/  LEA R66, P5, R67, R70, 0x1 ;  /* 0x0000004643427211 */ /* 0x000fc400078a08ff */
[----:B------:R-:W-:Y:S02]  /*2200*/  LEA.HI.X.SX32 R65, R65, R76, 0x1, P3 ;  /* 0x0000004c41417211 */ /* 0x000fe400018f0eff */
[----:B------:R-:W-:Y:S02]  /*2210*/  LEA R70, P3, R71, R70, 0x1 ;  /* 0x0000004647467211 */ /* 0x000fe400078608ff */
[----:B------:R-:W-:Y:S02]  /*2220*/  LOP3.LUT R81, R3, 0x4, RZ, 0xfc, !PT ;  /* 0x0000000403517812 */ /* 0x000fe400078efcff */
[----:B------:R-:W-:Y:S02]  /*2230*/  LEA.HI.X.SX32 R71, R71, R76, 0x1, P3 ;  /* 0x0000004c47477211 */ /* 0x000fe400018f0eff */
[----:B------:R-:W-:Y:S02]  /*2240*/  ISETP.LT.AND P3, PT, R81, R28, P0 ;  /* 0x0000001c5100720c */ /* 0x000fe40000761270 */
[----:B------:R-:W-:-:S02]  /*2250*/  PRMT R122, RZ, 0x7610, R122 ;  /* 0x00007610ff7a7816 */ /* 0x000fc4000000007a */
[C---:B------:R-:W-:Y:S02]  /*2260*/  LOP3.LUT R85, R3.reuse, 0x2, RZ, 0xfc, !PT ;  /* 0x0000000203557812 */ /* 0x040fe400078efcff */
[C---:B------:R-:W-:Y:S02]  /*2270*/  ISETP.LT.AND P4, PT, R3.reuse, R28, P0 ;  /* 0x0000001c0300720c */ /* 0x040fe40000781270 */
[C---:B------:R-:W-:Y:S02]  /*2280*/  LOP3.LUT R83, R3.reuse, 0x1e, RZ, 0xfc, !PT ;  /* 0x0000001e03537812 */ /* 0x040fe400078efcff */
[----:B------:R-:W-:Y:S02]  /*2290*/  LOP3.LUT R79, R3, 0x6, RZ, 0xfc, !PT ;  /* 0x00000006034f7812 */ /* 0x000fe400078efcff */
[----:B------:R-:W-:Y:S01]  /*22a0*/  LEA.HI.X.SX32 R67, R67, R76, 0x1, P5 ;  /* 0x0000004c43437211 */ /* 0x000fe200028f0eff */
[----:B------:R-:W3:Y:S01]  /*22b0*/  @P3 LDG.E.U16 R122, desc[UR24][R34.64] ;  /* 0x00000018227a3981 */ /* 0x000ee2000c1e1500 */
[----:B------:R-:W-:-:S02]  /*22c0*/  ISETP.LT.AND P5, PT, R85, R28, P0 ;  /* 0x0000001c5500720c */ /* 0x000fc400007a1270 */
[----:B------:R-:W-:Y:S02]  /*22d0*/  LEA.HI.X.SX32 R61, R61, R76, 0x1, P6 ;  /* 0x0000004c3d3d7211 */ /* 0x000fe400030f0eff */
[-C--:B------:R-:W-:Y:S02]  /*22e0*/  ISETP.LT.AND P6, PT, R83, R28.reuse, P0 ;  /* 0x0000001c5300720c */ /* 0x080fe400007c1270 */
[-C--:B------:R-:W-:Y:S02]  /*22f0*/  ISETP.LT.AND P3, PT, R79, R28.reuse, P0 ;  /* 0x0000001c4f00720c */ /* 0x080fe40000761270 */
[----:B------:R-:W-:Y:S02]  /*2300*/  PRMT R74, RZ, 0x7610, R74 ;  /* 0x00007610ff4a7816 */ /* 0x000fe4000000004a */
[----:B------:R-:W-:Y:S02]  /*2310*/  ISETP.LT.AND P0, PT, R78, R28, P0 ;  /* 0x0000001c4e00720c */ /* 0x000fe40000701270 */
[----:B------:R-:W-:-:S02]  /*2320*/  PRMT R121, RZ, 0x7610, R121 ;  /* 0x00007610ff797816 */ /* 0x000fc40000000079 */
[----:B------:R-:W-:Y:S01]  /*2330*/  PRMT R111, RZ, 0x7610, R111 ;  /* 0x00007610ff6f7816 */ /* 0x000fe2000000006f */
[----:B------:R-:W3:Y:S01]  /*2340*/  @P4 LDG.E.U16 R74, desc[UR24][R30.64] ;  /* 0x000000181e4a4981 */ /* 0x000ee2000c1e1500 */
[----:B------:R-:W-:Y:S02]  /*2350*/  PRMT R109, RZ, 0x7610, R109 ;  /* 0x00007610ff6d7816 */ /* 0x000fe4000000006d */
[----:B------:R-:W-:Y:S01]  /*2360*/  PRMT R112, RZ, 0x7610, R112 ;  /* 0x00007610ff707816 */ /* 0x000fe20000000070 */
[----:B------:R-:W5:Y:S01]  /*2370*/  @P5 LDG.E.U16 R121, desc[UR24][R32.64] ;  /* 0x0000001820795981 */ /* 0x000f62000c1e1500 */
[----:B------:R-:W-:Y:S02]  /*2380*/  PRMT R110, RZ, 0x7610, R110 ;  /* 0x00007610ff6e7816 */ /* 0x000fe4000000006e */
[----:B------:R-:W-:Y:S01]  /*2390*/  PRMT R108, RZ, 0x7610, R108 ;  /* 0x00007610ff6c7816 */ /* 0x000fe2000000006c */
[----:B------:R0:W5:Y:S01]  /*23a0*/  @P6 LDG.E.U16 R111, desc[UR24][R4.64] ;  /* 0x00000018046f6981 */ /* 0x000162000c1e1500 */
[----:B------:R-:W-:-:S02]  /*23b0*/  PRMT R106, RZ, 0x7610, R106 ;  /* 0x00007610ff6a7816 */ /* 0x000fc4000000006a */
[----:B------:R-:W-:Y:S01]  /*23c0*/  PRMT R104, RZ, 0x7610, R104 ;  /* 0x00007610ff687816 */ /* 0x000fe20000000068 */
[----:B------:R-:W5:Y:S01]  /*23d0*/  @P3 LDG.E.U16 R109, desc[UR24][R36.64] ;  /* 0x00000018246d3981 */ /* 0x000f62000c1e1500 */
[----:B------:R-:W-:Y:S02]  /*23e0*/  PRMT R102, RZ, 0x7610, R102 ;  /* 0x00007610ff667816 */ /* 0x000fe40000000066 */
[----:B------:R-:W-:Y:S01]  /*23f0*/  PRMT R100, RZ, 0x7610, R100 ;  /* 0x00007610ff647816 */ /* 0x000fe20000000064 */
[----:B------:R-:W5:Y:S01]  /*2400*/  @P0 LDG.E.U16 R112, desc[UR24][R38.64] ;  /* 0x0000001826700981 */ /* 0x000f62000c1e1500 */
[----:B------:R-:W-:Y:S02]  /*2410*/  PRMT R98, RZ, 0x7610, R98 ;  /* 0x00007610ff627816 */ /* 0x000fe40000000062 */
[----:B------:R-:W-:Y:S01]  /*2420*/  PRMT R92, RZ, 0x7610, R92 ;  /* 0x00007610ff5c7816 */ /* 0x000fe2000000005c */
[----:B------:R-:W5:Y:S01]  /*2430*/  @P0 LDG.E.U16 R110, desc[UR24][R40.64] ;  /* 0x00000018286e0981 */ /* 0x000f62000c1e1500 */
        /* <DEDUP_REMOVED lines=9> */
[----:B------:R-:W-:-:S03]  /*24d0*/  PRMT R84, RZ, 0x7610, R84 ;  /* 0x00007610ff547816 */ /* 0x000fc60000000054 */
[----:B------:R-:W5:Y:S04]  /*24e0*/  @P0 LDG.E.U16 R102, desc[UR24][R48.64] ;  /* 0x0000001830660981 */ /* 0x000f68000c1e1500 */
        /* <DEDUP_REMOVED lines=9> */
[----:B------:R-:W5:Y:S01]  /*2580*/  @P0 LDG.E.U16 R84, desc[UR24][R70.64] ;  /* 0x0000001846540981 */ /* 0x000f62000c1e1500 */
[----:B0-----:R-:W-:Y:S01]  /*2590*/  SHF.R.S32.HI R4, RZ, 0x7, R69 ;  /* 0x00000007ff047819 */ /* 0x001fe20000011445 */
[----:B------:R-:W-:-:S03]  /*25a0*/  IMAD.SHL.U32 R5, R69, 0x2, RZ ;  /* 0x0000000245057824 */ /* 0x000fc600078e00ff */
[----:B------:R-:W-:Y:S02]  /*25b0*/  SGXT R4, R4, 0x1 ;  /* 0x000000010404781a */ /* 0x000fe40000000200 */
[----:B------:R-:W-:Y:S02]  /*25c0*/  SHF.R.S32.HI R6, RZ, 0x1f, R29 ;  /* 0x0000001fff067819 */ /* 0x000fe4000001141d */
[----:B------:R-:W-:Y:S01]  /*25d0*/  LOP3.LUT R4, R4, 0x90, RZ, 0xc0, !PT ;  /* 0x0000009004047812 */ /* 0x000fe200078ec0ff */
[----:B------:R-:W-:Y:S01]  /*25e0*/  IMAD.SHL.U32 R77, R69, 0x40, RZ ;  /* 0x00000040454d7824 */ /* 0x000fe200078e00ff */
[----:B------:R-:W-:Y:S02]  /*25f0*/  SHF.L.U64.HI R21, R29, 0x1, R6 ;  /* 0x000000011d157819 */ /* 0x000fe40000010206 */
[----:B------:R-:W-:Y:S02]  /*2600*/  LOP3.LUT R4, R4, 0x7e, R5, 0x78, !PT ;  /* 0x0000007e04047812 */ /* 0x000fe400078e7805 */
[----:B------:R-:W-:-:S02]  /*2610*/  SHF.R.S32.HI R8, RZ, 0x1f, R25 ;  /* 0x0000001fff087819 */ /* 0x000fc40000011419 */
[----:B------:R-:W-:Y:S02]  /*2620*/  SHF.R.S32.HI R6, RZ, 0x1f, R15 ;  /* 0x0000001fff067819 */ /* 0x000fe4000001140f */
[-C--:B------:R-:W-:Y:S02]  /*2630*/  LEA R18, P0, R25, R20.reuse, 0x1 ;  /* 0x0000001419127211 */ /* 0x080fe400078008ff */
[----:B------:R-:W-:Y:S02]  /*2640*/  LEA R16, P3, R15, R20, 0x1 ;  /* 0x000000140f107211 */ /* 0x000fe400078608ff */
[----:B------:R-:W-:Y:S02]  /*2650*/  LOP3.LUT R77, R4, 0x1000, R77, 0xf8, !PT ;  /* 0x00001000044d7812 */ /* 0x000fe400078ef84d */
[-C--:B------:R-:W-:Y:S02]  /*2660*/  LEA.HI.X R8, R25, R21.reuse, R8, 0x1, P0 ;  /* 0x0000001519087211 */ /* 0x080fe400000f0c08 */
[----:B------:R-:W-:-:S02]  /*2670*/  LEA.HI.X R6, R15, R21, R6, 0x1, P3 ;  /* 0x000000150f067211 */ /* 0x000fc400018f0c06 */
[----:B------:R-:W-:Y:S02]  /*2680*/  SHF.R.S32.HI R4, RZ, 0x1f, R13 ;  /* 0x0000001fff047819 */ /* 0x000fe4000001140d */
[----:B------:R-:W-:Y:S02]  /*2690*/  SHF.R.S32.HI R10, RZ, 0x1f, R11 ;  /* 0x0000001fff0a7819 */ /* 0x000fe4000001140b */
[-C--:B------:R-:W-:Y:S02]  /*26a0*/  LEA R14, P0, R13, R20.reuse, 0x1 ;  /* 0x000000140d0e7211 */ /* 0x080fe400078008ff */
[----:B------:R-:W-:Y:S02]  /*26b0*/  LEA R12, P3, R11, R20, 0x1 ;  /* 0x000000140b0c7211 */ /* 0x000fe400078608ff */
[-C--:B------:R-:W-:Y:S02]  /*26c0*/  LEA.HI.X R4, R13, R21.reuse, R4, 0x1, P0 ;  /* 0x000000150d047211 */ /* 0x080fe400000f0c04 */
[----:B------:R-:W-:-:S02]  /*26d0*/  LEA.HI.X R5, R11, R21, R10, 0x1, P3 ;  /* 0x000000150b057211 */ /* 0x000fc400018f0c0a */
[----:B------:R-:W-:Y:S02]  /*26e0*/  SHF.R.S32.HI R76, RZ, 0x1f, R7 ;  /* 0x0000001fff4c7819 */ /* 0x000fe40000011407 */
[----:B------:R-:W-:Y:S02]  /*26f0*/  SHF.R.S32.HI R114, RZ, 0x1f, R9 ;  /* 0x0000001fff727819 */ /* 0x000fe40000011409 */
[-C--:B------:R-:W-:Y:S02]  /*2700*/  LEA R10, P0, R7, R20.reuse, 0x1 ;  /* 0x00000014070a7211 */ /* 0x080fe400078008ff */
[----:B------:R-:W-:Y:S01]  /*2710*/  LEA R15, P3, R9, R20, 0x1 ;  /* 0x00000014090f7211 */ /* 0x000fe200078608ff */
[----:B------:R-:W-:-:S04]  /*2720*/  @!UP0 UIADD3 UR4, UPT, UPT, -UR7, 0x100000, URZ ;  /* 0x0010000007048890 */ /* 0x000fc8000fffe1ff */
[----:B------:R-:W-:Y:S02]  /*2730*/  @!UP0 USHF.L.U32 UR5, UR4, 0xb, URZ ;  /* 0x0000000b04058899 */ /* 0x000fe400080006ff */
[----:B------:R-:W-:Y:S01]  /*2740*/  @!UP0 USHF.L.U32 UR4, UR4, 0x1, URZ ;  /* 0x0000000104048899 */ /* 0x000fe200080006ff */
[-C--:B------:R-:W-:Y:S02]  /*2750*/  LEA.HI.X R7, R7, R21.reuse, R76, 0x1, P0 ;  /* 0x0000001507077211 */ /* 0x080fe400000f0c4c */
[----:B------:R-:W-:Y:S02]  /*2760*/  LEA.HI.X R9, R9, R21, R114, 0x1, P3 ;  /* 0x0000001509097211 */ /* 0x000fe400018f0c72 */
[----:B------:R-:W-:Y:S02]  /*2770*/  SHF.R.S32.HI R76, RZ, 0x1f, R115 ;  /* 0x0000001fff4c7819 */ /* 0x000fe40000011473 */
[----:B------:R-:W-:Y:S02]  /*2780*/  LEA R11, P3, R115, R20, 0x1 ;  /* 0x00000014730b7211 */ /* 0x000fe400078608ff */
[----:B------:R-:W-:-:S02]  /*2790*/  SHF.R.S32.HI R114, RZ, 0x1f, R23 ;  /* 0x0000001fff727819 */ /* 0x000fc40000011417 */
[----:B------:R-:W-:Y:S01]  /*27a0*/  LEA R13, P0, R23, R20, 0x1 ;  /* 0x00000014170d7211 */ /* 0x000fe200078008ff */
[----:B------:R-:W-:Y:S01]  /*27b0*/  VOTEU.ALL UP0, P2 ;  /* 0x0000000000ff7886 */ /* 0x000fe20001000000 */
[-C--:B------:R-:W-:Y:S01]  /*27c0*/  LEA.HI.X R115, R115, R21.reuse, R76, 0x1, P3 ;  /* 0x0000001573737211 */ /* 0x080fe200018f0c4c */
[-C--:B------:R-:W-:Y:S01]  /*27d0*/  IMAD R76, R99, R72.reuse, RZ ;  /* 0x00000048634c7224 */ /* 0x080fe200078e02ff */
[----:B------:R-:W-:Y:S01]  /*27e0*/  LEA.HI.X R114, R23, R21, R114, 0x1, P0 ;  /* 0x0000001517727211 */ /* 0x000fe200000f0c72 */
[-C--:B------:R-:W-:Y:S01]  /*27f0*/  IMAD R23, R101, R72.reuse, RZ ;  /* 0x0000004865177224 */ /* 0x080fe200078e02ff */
[----:B------:R0:W1:Y:S01]  /*2800*/  @!UP0 SYNCS.EXCH.64 URZ, [UR11+0x8008], UR4 ;  /* 0x008008040bff85b2 */ /* 0x0000620008000100 */
[----:B--2---:R2:W-:Y:S01]  /*2810*/  STS.U16 [R77+UR11+0x800], R22 ;  /* 0x000800164d007988 */ /* 0x0045e2000800040b */
[----:B------:R-:W-:Y:S02]  /*2820*/  IMAD.SHL.U32 R25, R76, 0x2, RZ ;  /* 0x000000024c197824 */ /* 0x000fe400078e00ff */
[----:B------:R-:W-:Y:S01]  /*2830*/  IMAD.SHL.U32 R27, R23, 0x2, RZ ;  /* 0x00000002171b7824 */ /* 0x000fe200078e00ff */
[----:B------:R0:W-:Y:S01]  /*2840*/  STS.U16 [R77+UR11+0xc00], R24 ;  /* 0x000c00184d007988 */ /* 0x0001e2000800040b */
[----:B------:R-:W-:-:S02]  /*2850*/  IMAD R29, R83, R72, RZ ;  /* 0x00000048531d7224 */ /* 0x000fc400078e02ff */
[----:B--2---:R-:W-:Y:S01]  /*2860*/  IMAD.HI R22, R23, 0x2, RZ ;  /* 0x0000000217167827 */ /* 0x004fe200078e02ff */
[----:B----4-:R2:W-:Y:S03]  /*2870*/  STS.U16 [R77+UR11+0x400], R26 ;  /* 0x0004001a4d007988 */ /* 0x0105e6000800040b */
[----:B------:R-:W-:Y:S01]  /*2880*/  IMAD R23, R91, R72, RZ ;  /* 0x000000485b177224 */ /* 0x000fe200078e02ff */
[----:B0-----:R-:W-:Y:S01]  /*2890*/  IADD3 R24, P0, P3, R25, UR16, R20 ;  /* 0x0000001019187c10 */ /* 0x001fe2000fb1e014 */
[----:B------:R-:W-:-:S04]  /*28a0*/  IMAD.HI R76, R76, 0x2, RZ ;  /* 0x000000024c4c7827 */ /* 0x000fc800078e02ff */
[----:B------:R-:W-:Y:S01]  /*28b0*/  IMAD.SHL.U32 R25, R23, 0x2, RZ ;  /* 0x0000000217197824 */ /* 0x000fe200078e00ff */
[----:B--2---:R-:W-:Y:S01]  /*28c0*/  IADD3 R26, P4, P5, R27, UR16, R20 ;  /* 0x000000101b1a7c10 */ /* 0x004fe2000fd9e014 */
[----:B------:R-:W-:-:S03]  /*28d0*/  IMAD.SHL.U32 R75, R29, 0x2, RZ ;  /* 0x000000021d4b7824 */ /* 0x000fc600078e00ff */
[--C-:B------:R-:W-:Y:S02]  /*28e0*/  IADD3.X R27, PT, PT, R22, UR17, R21.reuse, P4, P5 ;  /* 0x00000011161b7c10 */ /* 0x100fe4000a7ea415 */
[--C-:B------:R-:W-:Y:S02]  /*28f0*/  IADD3 R22, P5, P4, R25, UR16, R20.reuse ;  /* 0x0000001019167c10 */ /* 0x100fe4000fcbe014 */
[----:B------:R-:W-:Y:S01]  /*2900*/  IADD3.X R25, PT, PT, R76, UR17, R21, P0, P3 ;  /* 0x000000114c197c10 */ /* 0x000fe200087e6415 */
[----:B------:R-:W-:Y:S01]  /*2910*/  IMAD.HI R76, R23, 0x2, RZ ;  /* 0x00000002174c7827 */ /* 0x000fe200078e02ff */
[----:B------:R-:W-:-:S03]  /*2920*/  IADD3 R20, P0, P3, R75, UR16, R20 ;  /* 0x000000104b147c10 */ /* 0x000fc6000fb1e014 */
[----:B------:R-:W-:Y:S01]  /*2930*/  IMAD.HI R124, R29, 0x2, RZ ;  /* 0x000000021d7c7827 */ /* 0x000fe200078e02ff */
[----:B------:R-:W-:-:S03]  /*2940*/  IADD3.X R23, PT, PT, R76, UR17, R21, P5, P4 ;  /* 0x000000114c177c10 */ /* 0x000fc6000afe8415 */
[----:B------:R-:W-:Y:S01]  /*2950*/  IMAD.SHL.U32 R29, R0, 0x2, RZ ;  /* 0x00000002001d7824 */ /* 0x000fe200078e00ff */
[----:B------:R-:W-:Y:S02]  /*2960*/  IADD3.X R21, PT, PT, R124, UR17, R21, P0, P3 ;  /* 0x000000117c157c10 */ /* 0x000fe400087e6415 */
[----:B------:R-:W-:Y:S02]  /*2970*/  SHF.R.U32.HI R124, RZ, 0x2, R69 ;  /* 0x00000002ff7c7819 */ /* 0x000fe40000011645 */
[C---:B------:R-:W-:Y:S02]  /*2980*/  LOP3.LUT R76, R77.reuse, 0x20, RZ, 0x3c, !PT ;  /* 0x000000204d4c7812 */ /* 0x040fe400078e3cff */
[----:B------:R-:W-:Y:S02]  /*2990*/  LOP3.LUT R75, R77, 0x40, RZ, 0x3c, !PT ;  /* 0x000000404d4b7812 */ /* 0x000fe400078e3cff */
[----:B------:R-:W-:Y:S02]  /*29a0*/  LOP3.LUT R29, R29, 0x30, R124, 0x78, !PT ;  /* 0x000000301d1d7812 */ /* 0x000fe400078e787c */
[----:B------:R-:W-:-:S02]  /*29b0*/  IADD3 R16, P6, PT, R16, UR16, RZ ;  /* 0x0000001010107c10 */ /* 0x000fc4000ffde0ff */
[----:B------:R-:W-:Y:S02]  /*29c0*/  IADD3 R18, P3, PT, R18, UR16, RZ ;  /* 0x0000001012127c10 */ /* 0x000fe4000ff7e0ff */
[----:B------:R-:W-:Y:S02]  /*29d0*/  IADD3 R12, P0, PT, R12, UR16, RZ ;  /* 0x000000100c0c7c10 */ /* 0x000fe4000ff1e0ff */
[----:B------:R-:W-:Y:S02]  /*29e0*/  IADD3 R14, P5, PT, R14, UR16, RZ ;  /* 0x000000100e0e7c10 */ /* 0x000fe4000ffbe0ff */
[----:B------:R-:W-:Y:S01]  /*29f0*/  IADD3 R10, P4, PT, R10, UR16, RZ ;  /* 0x000000100a0a7c10 */ /* 0x000fe2000ff9e0ff */
[----:B------:R-:W-:Y:S01]  /*2a00*/  UMOV UR6, URZ ;  /* 0x000000ff00067c82 */ /* 0x000fe20008000000 */
[----:B------:R-:W-:Y:S01]  /*2a10*/  IMAD.SHL.U32 R73, R73, 0x20, RZ ;  /* 0x0000002049497824 */ /* 0x000fe200078e00ff */
[----:B---3--:R0:W-:Y:S04]  /*2a20*/  STS.U16 [R77+UR11], R74 ;  /* 0x0000004a4d007988 */ /* 0x0081e8000800040b */
[----:B------:R2:W-:Y:S01]  /*2a30*/  STS.U16 [R76+UR11+0x500], R17 ;  /* 0x000500114c007988 */ /* 0x0005e2000800040b */
[----:B0-----:R-:W-:-:S03]  /*2a40*/  LOP3.LUT R74, R77, 0x60, RZ, 0x3c, !PT ;  /* 0x000000604d4a7812 */ /* 0x001fc600078e3cff */
[----:B------:R-:W-:Y:S04]  /*2a50*/  STS.U16 [R76+UR11+0xd00], R19 ;  /* 0x000d00134c007988 */ /* 0x000fe8000800040b */
[----:B------:R-:W-:Y:S04]  /*2a60*/  STS.U16 [R76+UR11+0x900], R119 ;  /* 0x000900774c007988 */ /* 0x000fe8000800040b */
[----:B-----5:R-:W-:Y:S04]  /*2a70*/  STS.U16 [R76+UR11+0x100], R121 ;  /* 0x000100794c007988 */ /* 0x020fe8000800040b */
[----:B------:R-:W-:Y:S04]  /*2a80*/  STS.U16 [R75+UR11+0x600], R116 ;  /* 0x000600744b007988 */ /* 0x000fe8000800040b */
[----:B------:R-:W-:Y:S04]  /*2a90*/  STS.U16 [R75+UR11+0xa00], R118 ;  /* 0x000a00764b007988 */ /* 0x000fe8000800040b */
[----:B------:R-:W-:Y:S04]  /*2aa0*/  STS.U16 [R75+UR11+0xe00], R120 ;  /* 0x000e00784b007988 */ /* 0x000fe8000800040b */
[----:B------:R-:W-:Y:S04]  /*2ab0*/  STS.U16 [R75+UR11+0x200], R122 ;  /* 0x0002007a4b007988 */ /* 0x000fe8000800040b */
[----:B------:R-:W-:Y:S04]  /*2ac0*/  STS.U16 [R74+UR11+0x700], R117 ;  /* 0x000700754a007988 */ /* 0x000fe8000800040b */
[----:B------:R0:W-:Y:S04]  /*2ad0*/  STS.U16 [R74+UR11+0xb00], R113 ;  /* 0x000b00714a007988 */ /* 0x0001e8000800040b */
[----:B------:R-:W-:Y:S04]  /*2ae0*/  STS.U16 [R74+UR11+0xf00], R111 ;  /* 0x000f006f4a007988 */ /* 0x000fe8000800040b */
        /* <DEDUP_REMOVED lines=9> */
[----:B------:R3:W-:Y:S04]  /*2b80*/  STS.U16 [R29+UR11+0x3000], R92 ;  /* 0x0030005c1d007988 */ /* 0x0007e8000800040b */
[----:B------:R4:W-:Y:S04]  /*2b90*/  STS.U16 [R29+UR11+0x3200], R96 ;  /* 0x003200601d007988 */ /* 0x0009e8000800040b */
[----:B------:R4:W-:Y:S04]  /*2ba0*/  STS.U16 [R29+UR11+0x3400], R94 ;  /* 0x0034005e1d007988 */ /* 0x0009e8000800040b */
[----:B------:R4:W-:Y:S04]  /*2bb0*/  STS.U16 [R29+UR11+0x3600], R86 ;  /* 0x003600561d007988 */ /* 0x0009e8000800040b */
[----:B------:R4:W-:Y:S04]  /*2bc0*/  STS.U16 [R29+UR11+0x3800], R90 ;  /* 0x0038005a1d007988 */ /* 0x0009e8000800040b */
[----:B------:R4:W-:Y:S04]  /*2bd0*/  STS.U16 [R29+UR11+0x3a00], R88 ;  /* 0x003a00581d007988 */ /* 0x0009e8000800040b */
[----:B------:R4:W-:Y:S04]  /*2be0*/  STS.U16 [R29+UR11+0x3c00], R82 ;  /* 0x003c00521d007988 */ /* 0x0009e8000800040b */
[----:B------:R4:W-:Y:S01]  /*2bf0*/  STS.U16 [R29+UR11+0x3e00], R84 ;  /* 0x003e00541d007988 */ /* 0x0009e2000800040b */
[----:B-1----:R1:W-:Y:S06]  /*2c00*/  MEMBAR.ALL.CTA ;  /* 0x0000000000007992 */ /* 0x0023ec0000008000 */
[----:B-1----:R-:W1:Y:S01]  /*2c10*/  FENCE.VIEW.ASYNC.S ;  /* 0x00000000000073c6 */ /* 0x002e620000000000 */
[----:B--2---:R-:W-:-:S02]  /*2c20*/  IADD3.X R17, PT, PT, R6, UR17, RZ, P6, !PT ;  /* 0x0000001106117c10 */ /* 0x004fc4000b7fe4ff */
[----:B0-----:R-:W-:Y:S02]  /*2c30*/  SHF.R.S32.HI R113, RZ, 0x1f, R80 ;  /* 0x0000001fff717819 */ /* 0x001fe40000011450 */
[----:B------:R-:W-:Y:S01]  /*2c40*/  IADD3.X R19, PT, PT, R8, UR17, RZ, P3, !PT ;  /* 0x0000001108137c10 */ /* 0x000fe20009ffe4ff */
[----:B-1----:R-:W-:Y:S01]  /*2c50*/  BAR.SYNC.DEFER_BLOCKING 0x0 ;  /* 0x0000000000007b1d */ /* 0x002fe20000010000 */
[----:B------:R-:W-:Y:S02]  /*2c60*/  IADD3 R6, P6, PT, R13, UR16, RZ ;  /* 0x000000100d067c10 */ /* 0x000fe4000ffde0ff */
[----:B------:R-:W-:Y:S02]  /*2c70*/  IADD3 R8, P3, PT, R15, UR16, RZ ;  /* 0x000000100f087c10 */ /* 0x000fe4000ff7e0ff */
[----:B------:R-:W-:Y:S02]  /*2c80*/  IADD3.X R13, PT, PT, R5, UR17, RZ, P0, !PT ;  /* 0x00000011050d7c10 */ /* 0x000fe400087fe4ff */
[----:B------:R-:W-:-:S02]  /*2c90*/  ISETP.NE.U32.AND P0, PT, RZ, UR8, PT ;  /* 0x00000008ff007c0c */ /* 0x000fc4000bf05070 */
[----:B------:R-:W-:Y:S02]  /*2ca0*/  LEA.HI R113, R113, R80, RZ, 0x5 ;  /* 0x0000005071717211 */ /* 0x000fe400078f28ff */
[----:B------:R-:W-:Y:S02]  /*2cb0*/  IADD3.X R9, PT, PT, R9, UR17, RZ, P3, !PT ;  /* 0x0000001109097c10 */ /* 0x000fe40009ffe4ff */
[----:B------:R-:W-:Y:S02]  /*2cc0*/  ISETP.LT.OR P3, PT, R80, 0x20, P0 ;  /* 0x000000205000780c */ /* 0x000fe40000761670 */
[----:B------:R-:W-:Y:S02]  /*2cd0*/  SHF.R.S32.HI R113, RZ, 0x5, R113 ;  /* 0x00000005ff717819 */ /* 0x000fe40000011471 */
[----:B------:R-:W-:Y:S02]  /*2ce0*/  IADD3.X R15, PT, PT, R4, UR17, RZ, P5, !PT ;  /* 0x00000011040f7c10 */ /* 0x000fe4000affe4ff */
[----:B---3--:R-:W-:Y:S01]  /*2cf0*/  VIMNMX R92, PT, PT, R113, 0x1, !PT ;  /* 0x00000001715c7848 */ /* 0x008fe20007fe0100 */
[----:B------:R-:W-:Y:S01]  /*2d00*/  IMAD.SHL.U32 R109, R72, 0x20, RZ ;  /* 0x00000020486d7824 */ /* 0x000fe200078e00ff */
[----:B------:R-:W-:-:S02]  /*2d10*/  IADD3 R4, P5, PT, R11, UR16, RZ ;  /* 0x000000100b047c10 */ /* 0x000fc4000ffbe0ff */
[----:B------:R-:W-:Y:S01]  /*2d20*/  IADD3.X R11, PT, PT, R7, UR17, RZ, P4, !PT ;  /* 0x00000011070b7c10 */ /* 0x000fe2000a7fe4ff */
[----:B------:R-:W-:Y:S01]  /*2d30*/  VIADD R72, R92, 0xffffffff ;  /* 0xffffffff5c487836 */ /* 0x000fe20000000000 */
[----:B------:R-:W-:Y:S02]  /*2d40*/  IADD3.X R7, PT, PT, R114, UR17, RZ, P6, !PT ;  /* 0x0000001172077c10 */ /* 0x000fe4000b7fe4ff */
[----:B------:R-:W-:Y:S02]  /*2d50*/  IADD3.X R5, PT, PT, R115, UR17, RZ, P5, !PT ;  /* 0x0000001173057c10 */ /* 0x000fe4000affe4ff */
[----:B------:R-:W-:Y:S01]  /*2d60*/  ISETP.NE.U32.AND P4, PT, R72, RZ, PT ;  /* 0x000000ff4800720c */ /* 0x000fe20003f85070 */
[----:B----4-:R-:W-:-:S12]  /*2d70*/  @P3 BRA `(.L_x_6) ;  /* 0x0000000000683947 */ /* 0x010fd80003800000 */
[----:B------:R-:W-:Y:S02]  /*2d80*/  UIADD3 UR4, UPT, UPT, UR11, 0x2000, URZ ;  /* 0x000020000b047890 */ /* 0x000fe4000fffe0ff */
[----:B------:R-:W-:Y:S02]  /*2d90*/  USHF.R.U32.HI UR5, URZ, 0x4, UR11 ;  /* 0x00000004ff057899 */ /* 0x000fe4000801160b */
[----:B------:R-:W-:Y:S02]  /*2da0*/  USHF.R.U32.HI UR8, URZ, 0x4, UR4 ;  /* 0x00000004ff087899 */ /* 0x000fe40008011604 */
[----:B------:R-:W-:Y:S02]  /*2db0*/  USGXT.U32 UR4, UR5, 0xe ;  /* 0x0000000e0504789a */ /* 0x000fe40008000000 */
[----:B------:R-:W-:Y:S01]  /*2dc0*/  USGXT.U32 UR8, UR8, 0xe ;  /* 0x0000000e0808789a */ /* 0x000fe20008000000 */
[----:B------:R-:W-:Y:S01]  /*2dd0*/  UMOV UR14, 0x1000080 ;  /* 0x01000080000e7882 */ /* 0x000fe20000000000 */
[----:B------:R-:W-:Y:S01]  /*2de0*/  UMOV UR15, 0x40004040 ;  /* 0x40004040000f7882 */ /* 0x000fe20000000000 */
[----:B------:R-:W-:Y:S01]  /*2df0*/  UMOV UR16, 0xfffffffe ;  /* 0xfffffffe00107882 */ /* 0x000fe20000000000 */
[----:B------:R-:W-:Y:S01]  /*2e00*/  UMOV UR17, 0x7fffbfdf ;  /* 0x7fffbfdf00117882 */ /* 0x000fe20000000000 */
[----:B------:R-:W-:Y:S01]  /*2e10*/  UMOV UR5, URZ ;  /* 0x000000ff00057c82 */ /* 0x000fe20008000000 */
[----:B------:R-:W-:Y:S01]  /*2e20*/  UMOV UR9, URZ ;  /* 0x000000ff00097c82 */ /* 0x000fe20008000000 */
[----:B------:R-:W-:-:S02]  /*2e30*/  ULOP3.LUT UR18, UR4, 0x1000000, URZ, 0xfc, !UPT ;  /* 0x0100000004127892 */ /* 0x000fc4000f8efcff */
[----:B------:R-:W-:Y:S02]  /*2e40*/  UIADD3.64 UR14, UPT, UPT, UR4, UR14, URZ ;  /* 0x0000000e040e7297 */ /* 0x000fe4000fffe0ff */
[----:B------:R-:W-:Y:S01]  /*2e50*/  UIADD3.64 UR16, UPT, UPT, UR8, -UR16, URZ ;  /* 0x8000001008107297 */ /* 0x000fe2000fffe0ff */
[----:B------:R-:W-:Y:S01]  /*2e60*/  UMOV UR20, 0x0 ;  /* 0x0000000000147882 */ /* 0x000fe20000000000 */
[----:B------:R-:W-:Y:S01]  /*2e70*/  UMOV UR21, 0x8208490 ;  /* 0x0820849000157882 */ /* 0x000fe20000000000 */
[----:B------:R-:W-:Y:S01]  /*2e80*/  UMOV UR4, UR13 ;  /* 0x0000000d00047c82 */ /* 0x000fe20008000000 */
[----:B------:R-:W-:Y:S01]  /*2e90*/  UMOV UR19, 0x40004040 ;  /* 0x4000404000137882 */ /* 0x000fe20000000000 */
[----:B------:R-:W-:Y:S01]  /*2ea0*/  UMOV UR9, 0x80004020 ;  /* 0x8000402000097882 */ /* 0x000fe20000000000 */
[----:B------:R-:W-:Y:S01]  /*2eb0*/  UMOV UR22, 0x0 ;  /* 0x0000000000167882 */ /* 0x000fe20000000000 */
[----:B------:R-:W-:Y:S01]  /*2ec0*/  UMOV UR23, 0x8208490 ;  /* 0x0820849000177882 */ /* 0x000fe20000000000 */
[----:B------:R-:W-:Y:S01]  /*2ed0*/  UMOV UR4, UR4 ;  /* 0x0000000400047c82 */ /* 0x000fe20008000000 */
[----:B------:R0:W-:Y:S01]  /*2ee0*/  UTCHMMA gdesc[UR18], gdesc[UR8], tmem[UR10], tmem[UR20], idesc[UR21], !UPT ;  /* 0x00ff1408120075ea */ /* 0x0001e2000f80000a */
[----:B------:R0:W-:Y:S01]  /*2ef0*/  UTCHMMA gdesc[UR14], gdesc[UR16], tmem[UR10], tmem[UR22], idesc[UR23], UPT ;  /* 0x00ff16100e0075ea */ /* 0x0001e2000b80000a */
[----:B------:R0:W-:Y:S01]  /*2f00*/  UTCBAR [UR4], URZ ;  /* 0x000000ff040073e9 */ /* 0x0001e200080000ff */
[----:B------:R-:W-:Y:S01]  /*2f10*/  NOP ;  /* 0x0000000000007918 */ /* 0x000fe20000000000 */
.L_x_6:
[----:B------:R-:W-:Y:S05]  /*2f20*/  @!P4 BRA `(.L_x_7) ;  /* 0x0000000c001cc947 */ /* 0x000fea0003800000 */
[----:B0-----:R-:W-:Y:S01]  /*2f30*/  UIADD3 UR4, UPT, UPT, UR11, 0x4000, URZ ;  /* 0x000040000b047890 */ /* 0x001fe2000fffe0ff */
[----:B------:R-:W-:Y:S01]  /*2f40*/  VIADD R28, R28, 0xffffffe0 ;  /* 0xffffffe01c1c7836 */ /* 0x000fe20000000000 */
[----:B------:R-:W-:Y:S02]  /*2f50*/  UIADD3 UR5, UPT, UPT, UR11, 0x6000, URZ ;  /* 0x000060000b057890 */ /* 0x000fe4000fffe0ff */
[----:B------:R-:W-:Y:S02]  /*2f60*/  USHF.R.U32.HI UR4, URZ, 0x4, UR4 ;  /* 0x00000004ff047899 */ /* 0x000fe40008011604 */
[----:B------:R-:W-:Y:S02]  /*2f70*/  USHF.R.U32.HI UR5, URZ, 0x4, UR5 ;  /* 0x00000004ff057899 */ /* 0x000fe40008011605 */
[----:B------:R-:W-:Y:S02]  /*2f80*/  USGXT.U32 UR4, UR4, 0xe ;  /* 0x0000000e0404789a */ /* 0x000fe40008000000 */
[----:B------:R-:W-:Y:S01]  /*2f90*/  USGXT.U32 UR8, UR5, 0xe ;  /* 0x0000000e0508789a */ /* 0x000fe20008000000 */
[----:B------:R-:W-:Y:S01]  /*2fa0*/  UMOV UR14, 0x1000080 ;  /* 0x01000080000e7882 */ /* 0x000fe20000000000 */
[----:B------:R-:W-:Y:S01]  /*2fb0*/  UMOV UR15, 0x40004040 ;  /* 0x40004040000f7882 */ /* 0x000fe20000000000 */
[----:B------:R-:W-:Y:S01]  /*2fc0*/  UMOV UR5, URZ ;  /* 0x000000ff00057c82 */ /* 0x000fe20008000000 */
[----:B------:R-:W-:Y:S01]  /*2fd0*/  UMOV UR16, 0xfffffffe ;  /* 0xfffffffe00107882 */ /* 0x000fe20000000000 */
[----:B------:R-:W-:Y:S01]  /*2fe0*/  UMOV UR17, 0x7fffbfdf ;  /* 0x7fffbfdf00117882 */ /* 0x000fe20000000000 */
[----:B------:R-:W-:Y:S01]  /*2ff0*/  UMOV UR9, URZ ;  /* 0x000000ff00097c82 */ /* 0x000fe20008000000 */
[----:B------:R-:W-:-:S02]  /*3000*/  ULOP3.LUT UR18, UR4, 0x1000000, URZ, 0xfc, !UPT ;  /* 0x0100000004127892 */ /* 0x000fc4000f8efcff */
[----:B------:R-:W-:Y:S02]  /*3010*/  UIADD3.64 UR14, UPT, UPT, UR4, UR14, URZ ;  /* 0x0000000e040e7297 */ /* 0x000fe4000fffe0ff */
[----:B------:R-:W-:Y:S01]  /*3020*/  UIADD3.64 UR16, UPT, UPT, UR8, -UR16, URZ ;  /* 0x8000001008107297 */ /* 0x000fe2000fffe0ff */
[----:B------:R-:W-:Y:S01]  /*3030*/  UMOV UR5, 0x1 ;  /* 0x0000000100057882 */ /* 0x000fe20000000000 */
[----:B------:R-:W-:-:S10]  /*3040*/  UMOV UR4, URZ ;  /* 0x000000ff00047c82 */ /* 0x000fd40008000000 */
.L_x_10:
[----:B------:R-:W-:Y:S01]  /*3050*/  USHF.L.U32 UR6, UR6, 0x1f, URZ ;  /* 0x0000001f06067899 */ /* 0x000fe200080006ff */
[-C--:B------:R-:W-:Y:S02]  /*3060*/  ISETP.GE.AND P6, PT, R3, R28.reuse, PT ;  /* 0x0000001c0300720c */ /* 0x080fe40003fc6270 */
[----:B------:R-:W-:-:S03]  /*3070*/  ISETP.GE.AND P5, PT, R107, R28, PT ;  /* 0x0000001c6b00720c */ /* 0x000fc60003fa6270 */
[----:B0-----:R-:W-:-:S04]  /*3080*/  IMAD.U32 R82, RZ, RZ, UR6 ;  /* 0x00000006ff527e24 */ /* 0x001fc8000f8e00ff */
[----:B------:R-:W0:Y:S02]  /*3090*/  SYNCS.PHASECHK.TRANS64.TRYWAIT P3, [UR13], R82 ;  /* 0x00000052ff0075a7 */ /* 0x000e24000806110d */
[----:B0-----:R-:W-:Y:S05]  /*30a0*/  @!P3 BRA `(.L_x_8) ;  /* 0x0000002c0028b947 */ /* 0x001fea0003800000 */
.L_x_16:
[-C--:B------:R-:W-:Y:S01]  /*30b0*/  ISETP.GE.AND P3, PT, R103, R28.reuse, PT ;  /* 0x0000001c6700720c */ /* 0x080fe20003f66270 */
[----:B------:R-:W-:Y:S01]  /*30c0*/  IMAD.WIDE R30, R109, 0x2, R30 ;  /* 0x000000026d1e7825 */ /* 0x000fe200078e021e */
[-C--:B------:R-:W-:Y:S02]  /*30d0*/  ISETP.GE.AND P4, PT, R101, R28.reuse, PT ;  /* 0x0000001c6500720c */ /* 0x080fe40003f86270 */
[----:B------:R-:W-:Y:S01]  /*30e0*/  PRMT R90, RZ, 0x7610, R90 ;  /* 0x00007610ff5a7816 */ /* 0x000fe2000000005a */
[C---:B------:R-:W-:Y:S01]  /*30f0*/  IMAD.WIDE R18, R109.reuse, 0x2, R18 ;  /* 0x000000026d127825 */ /* 0x040fe200078e0212 */
[----:B------:R-:W-:Y:S02]  /*3100*/  PRMT R92, RZ, 0x7610, R92 ;  /* 0x00007610ff5c7816 */ /* 0x000fe4000000005c */
[----:B------:R-:W-:Y:S01]  /*3110*/  PRMT R94, RZ, 0x7610, R94 ;  /* 0x00007610ff5e7816 */ /* 0x000fe2000000005e */
[C---:B------:R-:W-:Y:S01]  /*3120*/  IMAD.WIDE R26, R109.reuse, 0x2, R26 ;  /* 0x000000026d1a7825 */ /* 0x040fe200078e021a */
[----:B------:R-:W-:Y:S01]  /*3130*/  PRMT R96, RZ, 0x7610, R96 ;  /* 0x00007610ff607816 */ /* 0x000fe20000000060 */
[----:B------:R-:W2:Y:S02]  /*3140*/  @!P6 LDG.E.U16 R90, desc[UR24][R30.64] ;  /* 0x000000181e5ae981 */ /* 0x000ea4000c1e1500 */
[C---:B------:R-:W-:Y:S01]  /*3150*/  IMAD.WIDE R10, R109.reuse, 0x2, R10 ;  /* 0x000000026d0a7825 */ /* 0x040fe200078e020a */
[----:B------:R-:W-:Y:S01]  /*3160*/  PRMT R125, RZ, 0x7610, R125 ;  /* 0x00007610ff7d7816 */ /* 0x000fe2000000007d */
[----:B------:R-:W3:Y:S02]  /*3170*/  @!P5 LDG.E.U16 R92, desc[UR24][R18.64] ;  /* 0x00000018125cd981 */ /* 0x000ee4000c1e1500 */
[----:B------:R-:W-:Y:S01]  /*3180*/  IMAD.WIDE R16, R109, 0x2, R16 ;  /* 0x000000026d107825 */ /* 0x000fe200078e0210 */
[----:B------:R-:W-:Y:S01]  /*3190*/  PRMT R88, RZ, 0x7610, R88 ;  /* 0x00007610ff587816 */ /* 0x000fe20000000058 */
[----:B------:R-:W4:Y:S04]  /*31a0*/  @!P3 LDG.E.U16 R94, desc[UR24][R10.64] ;  /* 0x000000180a5eb981 */ /* 0x000f28000c1e1500 */
[----:B------:R-:W5:Y:S01]  /*31b0*/  @!P4 LDG.E.U16 R96, desc[UR24][R26.64] ;  /* 0x000000181a60c981 */ /* 0x000f62000c1e1500 */
[----:B------:R-:W-:-:S02]  /*31c0*/  ISETP.GE.AND P5, PT, R105, R28, PT ;  /* 0x0000001c6900720c */ /* 0x000fc40003fa6270 */
[-C--:B------:R-:W-:Y:S02]  /*31d0*/  ISETP.GE.AND P3, PT, R81, R28.reuse, PT ;  /* 0x0000001c5100720c */ /* 0x080fe40003f66270 */
[-C--:B------:R-:W-:Y:S01]  /*31e0*/  ISETP.GE.AND P4, PT, R95, R28.reuse, PT ;  /* 0x0000001c5f00720c */ /* 0x080fe20003f86270 */
[C---:B------:R-:W-:Y:S01]  /*31f0*/  IMAD.WIDE R34, R109.reuse, 0x2, R34 ;  /* 0x000000026d227825 */ /* 0x040fe200078e0222 */
[----:B------:R-:W-:Y:S02]  /*3200*/  PRMT R86, RZ, 0x7610, R86 ;  /* 0x00007610ff567816 */ /* 0x000fe40000000056 */
[----:B------:R-:W-:Y:S01]  /*3210*/  PRMT R115, RZ, 0x7610, R115 ;  /* 0x00007610ff737816 */ /* 0x000fe20000000073 */
[----:B------:R-:W-:Y:S01]  /*3220*/  IMAD.WIDE R14, R109, 0x2, R14 ;  /* 0x000000026d0e7825 */ /* 0x000fe200078e020e */
[----:B------:R-:W-:-:S03]  /*3230*/  ISETP.GE.AND P6, PT, R85, R28, PT ;  /* 0x0000001c5500720c */ /* 0x000fc60003fc6270 */
[----:B------:R-:W5:Y:S01]  /*3240*/  @!P5 LDG.E.U16 R125, desc[UR24][R16.64] ;  /* 0x00000018107dd981 */ /* 0x000f62000c1e1500 */
[-C--:B------:R-:W-:Y:S01]  /*3250*/  ISETP.GE.AND P5, PT, R89, R28.reuse, PT ;  /* 0x0000001c5900720c */ /* 0x080fe20003fa6270 */
[----:B------:R-:W-:Y:S02]  /*3260*/  IMAD.WIDE R12, R109, 0x2, R12 ;  /* 0x000000026d0c7825 */ /* 0x000fe400078e020c */
[----:B------:R-:W5:Y:S01]  /*3270*/  @!P3 LDG.E.U16 R88, desc[UR24][R34.64] ;  /* 0x000000182258b981 */ /* 0x000f62000c1e1500 */
[----:B------:R-:W-:-:S03]  /*3280*/  ISETP.GE.AND P3, PT, R97, R28, PT ;  /* 0x0000001c6100720c */ /* 0x000fc60003f66270 */
[----:B------:R-:W5:Y:S01]  /*3290*/  @!P4 LDG.E.U16 R86, desc[UR24][R14.64] ;  /* 0x000000180e56c981 */ /* 0x000f62000c1e1500 */
[----:B------:R-:W-:-:S05]  /*32a0*/  ISETP.GE.AND P4, PT, R93, R28, PT ;  /* 0x0000001c5d00720c */ /* 0x000fca0003f86270 */
[----:B------:R-:W5:Y:S01]  /*32b0*/  @!P5 LDG.E.U16 R115, desc[UR24][R12.64] ;  /* 0x000000180c73d981 */ /* 0x000f62000c1e1500 */
[-C--:B------:R-:W-:Y:S01]  /*32c0*/  ISETP.GE.AND P5, PT, R87, R28.reuse, PT ;  /* 0x0000001c5700720c */ /* 0x080fe20003fa6270 */
[C---:B------:R-:W-:Y:S01]  /*32d0*/  IMAD.WIDE R32, R109.reuse, 0x2, R32 ;  /* 0x000000026d207825 */ /* 0x040fe200078e0220 */
[----:B------:R-:W-:Y:S02]  /*32e0*/  PRMT R123, RZ, 0x7610, R123 ;  /* 0x00007610ff7b7816 */ /* 0x000fe4000000007b */
[----:B------:R-:W-:Y:S01]  /*32f0*/  PRMT R121, RZ, 0x7610, R121 ;  /* 0x00007610ff797816 */ /* 0x000fe20000000079 */
[C---:B------:R-:W-:Y:S01]  /*3300*/  IMAD.WIDE R8, R109.reuse, 0x2, R8 ;  /* 0x000000026d087825 */ /* 0x040fe200078e0208 */
[----:B------:R-:W-:Y:S02]  /*3310*/  PRMT R84, RZ, 0x7610, R84 ;  /* 0x00007610ff547816 */ /* 0x000fe40000000054 */
[----:B------:R-:W-:Y:S01]  /*3320*/  PRMT R113, RZ, 0x7610, R113 ;  /* 0x00007610ff717816 */ /* 0x000fe20000000071 */
[C---:B------:R-:W-:Y:S01]  /*3330*/  IMAD.WIDE R6, R109.reuse, 0x2, R6 ;  /* 0x000000026d067825 */ /* 0x040fe200078e0206 */
[----:B------:R-:W5:Y:S03]  /*3340*/  @!P6 LDG.E.U16 R123, desc[UR24][R32.64] ;  /* 0x00000018207be981 */ /* 0x000f66000c1e1500 */
[----:B------:R-:W-:Y:S01]  /*3350*/  IMAD.WIDE R4, R109, 0x2, R4 ;  /* 0x000000026d047825 */ /* 0x000fe200078e0204 */
[----:B------:R-:W5:Y:S01]  /*3360*/  @!P3 LDG.E.U16 R121, desc[UR24][R8.64] ;  /* 0x000000180879b981 */ /* 0x000f62000c1e1500 */
[----:B------:R-:W-:-:S02]  /*3370*/  ISETP.GE.AND P6, PT, R79, R28, PT ;  /* 0x0000001c4f00720c */ /* 0x000fc40003fc6270 */
[-C--:B------:R-:W-:Y:S01]  /*3380*/  ISETP.GE.AND P3, PT, R99, R28.reuse, PT ;  /* 0x0000001c6300720c */ /* 0x080fe20003f66270 */
[----:B------:R-:W5:Y:S01]  /*3390*/  @!P4 LDG.E.U16 R84, desc[UR24][R6.64] ;  /* 0x000000180654c981 */ /* 0x000f62000c1e1500 */
[----:B------:R-:W-:-:S03]  /*33a0*/  ISETP.GE.AND P4, PT, R91, R28, PT ;  /* 0x0000001c5b00720c */ /* 0x000fc60003f86270 */
        /* <DEDUP_REMOVED lines=11> */
[----:B------:R-:W5:Y:S04]  /*3460*/  @!P4 LDG.E.U16 R82, desc[UR24][R22.64] ;  /* 0x000000181652c981 */ /* 0x000f68000c1e1500 */
[----:B------:R-:W5:Y:S04]  /*3470*/  @!P3 LDG.E.U16 R119, desc[UR24][R24.64] ;  /* 0x000000181877b981 */ /* 0x000f68000c1e1500 */
[----:B------:R-:W5:Y:S01]  /*3480*/  @!P5 LDG.E.U16 R111, desc[UR24][R20.64] ;  /* 0x00000018146fd981 */ /* 0x000f62000c1e1500 */
[----:B------:R-:W-:Y:S01]  /*3490*/  BAR.SYNC.DEFER_BLOCKING 0x0 ;  /* 0x0000000000007b1d */ /* 0x000fe20000010000 */
[----:B------:R-:W-:Y:S01]  /*34a0*/  ISETP.GE.AND P3, PT, R78, R28, PT ;  /* 0x0000001c4e00720c */ /* 0x000fe20003f66270 */
[----:B------:R-:W-:Y:S01]  /*34b0*/  IMAD.WIDE R66, R73, 0x2, R66 ;  /* 0x0000000249427825 */ /* 0x000fe200078e0242 */
[----:B------:R-:W-:-:S02]  /*34c0*/  PRMT R98, RZ, 0x7610, R98 ;  /* 0x00007610ff627816 */ /* 0x000fc40000000062 */
[----:B------:R-:W-:Y:S01]  /*34d0*/  PRMT R100, RZ, 0x7610, R100 ;  /* 0x00007610ff647816 */ /* 0x000fe20000000064 */
[C---:B------:R-:W-:Y:S01]  /*34e0*/  IMAD.WIDE R64, R73.reuse, 0x2, R64 ;  /* 0x0000000249407825 */ /* 0x040fe200078e0240 */
[----:B------:R-:W-:Y:S02]  /*34f0*/  PRMT R102, RZ, 0x7610, R102 ;  /* 0x00007610ff667816 */ /* 0x000fe40000000066 */
[----:B------:R-:W-:Y:S01]  /*3500*/  PRMT R104, RZ, 0x7610, R104 ;  /* 0x00007610ff687816 */ /* 0x000fe20000000068 */
[C---:B------:R-:W-:Y:S01]  /*3510*/  IMAD.WIDE R62, R73.reuse, 0x2, R62 ;  /* 0x00000002493e7825 */ /* 0x040fe200078e023e */
[----:B------:R-:W-:Y:S02]  /*3520*/  PRMT R106, RZ, 0x7610, R106 ;  /* 0x00007610ff6a7816 */ /* 0x000fe4000000006a */
[----:B------:R-:W-:Y:S01]  /*3530*/  PRMT R108, RZ, 0x7610, R108 ;  /* 0x00007610ff6c7816 */ /* 0x000fe2000000006c */
[----:B------:R-:W-:Y:S01]  /*3540*/  IMAD.WIDE R60, R73, 0x2, R60 ;  /* 0x00000002493c7825 */ /* 0x000fe200078e023c */
[----:B------:R-:W-:-:S02]  /*3550*/  PRMT R110, RZ, 0x7610, R110 ;  /* 0x00007610ff6e7816 */ /* 0x000fc4000000006e */
[----:B------:R-:W-:Y:S01]  /*3560*/  PRMT R112, RZ, 0x7610, R112 ;  /* 0x00007610ff707816 */ /* 0x000fe20000000070 */
[C---:B------:R-:W-:Y:S01]  /*3570*/  IMAD.WIDE R58, R73.reuse, 0x2, R58 ;  /* 0x00000002493a7825 */ /* 0x040fe200078e023a */
[----:B------:R-:W-:Y:S02]  /*3580*/  PRMT R114, RZ, 0x7610, R114 ;  /* 0x00007610ff727816 */ /* 0x000fe40000000072 */
[----:B------:R-:W-:Y:S01]  /*3590*/  PRMT R116, RZ, 0x7610, R116 ;  /* 0x00007610ff747816 */ /* 0x000fe20000000074 */
[C---:B------:R-:W-:Y:S01]  /*35a0*/  IMAD.WIDE R56, R73.reuse, 0x2, R56 ;  /* 0x0000000249387825 */ /* 0x040fe200078e0238 */
[----:B------:R-:W-:Y:S01]  /*35b0*/  PRMT R118, RZ, 0x7610, R118 ;  /* 0x00007610ff767816 */ /* 0x000fe20000000076 */
[----:B------:R-:W5:Y:S01]  /*35c0*/  @!P3 LDG.E.U16 R110, desc[UR24][R58.64] ;  /* 0x000000183a6eb981 */ /* 0x000f62000c1e1500 */
[----:B------:R-:W-:Y:S01]  /*35d0*/  PRMT R120, RZ, 0x7610, R120 ;  /* 0x00007610ff787816 */ /* 0x000fe20000000078 */
[C---:B------:R-:W-:Y:S02]  /*35e0*/  IMAD.WIDE R54, R73.reuse, 0x2, R54 ;  /* 0x0000000249367825 */ /* 0x040fe400078e0236 */
[----:B------:R-:W5:Y:S02]  /*35f0*/  @!P3 LDG.E.U16 R108, desc[UR24][R56.64] ;  /* 0x00000018386cb981 */ /* 0x000f64000c1e1500 */
[----:B------:R-:W-:-:S02]  /*3600*/  IMAD.WIDE R52, R73, 0x2, R52 ;  /* 0x0000000249347825 */ /* 0x000fc400078e0234 */
[----:B------:R-:W5:Y:S02]  /*3610*/  @!P3 LDG.E.U16 R106, desc[UR24][R54.64] ;  /* 0x00000018366ab981 */ /* 0x000f64000c1e1500 */
[C---:B------:R-:W-:Y:S02]  /*3620*/  IMAD.WIDE R50, R73.reuse, 0x2, R50 ;  /* 0x0000000249327825 */ /* 0x040fe400078e0232 */
[----:B------:R-:W5:Y:S02]  /*3630*/  @!P3 LDG.E.U16 R104, desc[UR24][R52.64] ;  /* 0x000000183468b981 */ /* 0x000f64000c1e1500 */
        /* <DEDUP_REMOVED lines=12> */
[----:B------:R-:W-:Y:S02]  /*3700*/  IMAD.WIDE R70, R73, 0x2, R70 ;  /* 0x0000000249467825 */ /* 0x000fe400078e0246 */
[----:B------:R-:W5:Y:S04]  /*3710*/  @!P3 LDG.E.U16 R118, desc[UR24][R66.64] ;  /* 0x000000184276b981 */ /* 0x000f68000c1e1500 */
[----:B------:R-:W5:Y:S04]  /*3720*/  @!P3 LDG.E.U16 R120, desc[UR24][R70.64] ;  /* 0x000000184678b981 */ /* 0x000f68000c1e1500 */
[----:B--2---:R0:W-:Y:S04]  /*3730*/  STS.U16 [R77+UR11+0x4000], R90 ;  /* 0x0040005a4d007988 */ /* 0x0041e8000800040b */
[----:B---3--:R1:W-:Y:S04]  /*3740*/  STS.U16 [R77+UR11+0x4400], R92 ;  /* 0x0044005c4d007988 */ /* 0x0083e8000800040b */
[----:B----4-:R2:W-:Y:S01]  /*3750*/  STS.U16 [R77+UR11+0x4800], R94 ;  /* 0x0048005e4d007988 */ /* 0x0105e2000800040b */
[----:B0-----:R-:W-:-:S03]  /*3760*/  PRMT R90, RZ, 0x7610, R90 ;  /* 0x00007610ff5a7816 */ /* 0x001fc6000000005a */
[----:B-----5:R0:W-:Y:S01]  /*3770*/  STS.U16 [R77+UR11+0x4c00], R96 ;  /* 0x004c00604d007988 */ /* 0x0201e2000800040b */
[----:B-1----:R-:W-:-:S03]  /*3780*/  PRMT R92, RZ, 0x7610, R92 ;  /* 0x00007610ff5c7816 */ /* 0x002fc6000000005c */
[----:B------:R-:W3:Y:S01]  /*3790*/  @!P3 LDG.E.U16 R90, desc[UR24][R38.64] ;  /* 0x00000018265ab981 */ /* 0x000ee2000c1e1500 */
[----:B--2---:R-:W-:-:S03]  /*37a0*/  PRMT R94, RZ, 0x7610, R94 ;  /* 0x00007610ff5e7816 */ /* 0x004fc6000000005e */
[----:B------:R-:W2:Y:S01]  /*37b0*/  @!P3 LDG.E.U16 R92, desc[UR24][R40.64] ;  /* 0x00000018285cb981 */ /* 0x000ea2000c1e1500 */
[----:B0-----:R-:W-:-:S03]  /*37c0*/  PRMT R96, RZ, 0x7610, R96 ;  /* 0x00007610ff607816 */ /* 0x001fc60000000060 */
[----:B------:R-:W4:Y:S04]  /*37d0*/  @!P3 LDG.E.U16 R94, desc[UR24][R42.64] ;  /* 0x000000182a5eb981 */ /* 0x000f28000c1e1500 */
[----:B------:R-:W5:Y:S04]  /*37e0*/  @!P3 LDG.E.U16 R96, desc[UR24][R44.64] ;  /* 0x000000182c60b981 */ /* 0x000f68000c1e1500 */
[----:B------:R0:W-:Y:S04]  /*37f0*/  STS.U16 [R76+UR11+0x4500], R125 ;  /* 0x0045007d4c007988 */ /* 0x0001e8000800040b */
[----:B------:R0:W-:Y:S04]  /*3800*/  STS.U16 [R76+UR11+0x4100], R123 ;  /* 0x0041007b4c007988 */ /* 0x0001e8000800040b */
[----:B------:R0:W-:Y:S01]  /*3810*/  STS.U16 [R76+UR11+0x4900], R121 ;  /* 0x004900794c007988 */ /* 0x0001e2000800040b */
[----:B------:R-:W-:-:S03]  /*3820*/  ULEA UR13, UR5, UR11, 0x3 ;  /* 0x0000000b050d7291 */ /* 0x000fc6000f8e18ff */
[----:B------:R0:W-:Y:S04]  /*3830*/  STS.U16 [R76+UR11+0x4d00], R119 ;  /* 0x004d00774c007988 */ /* 0x0001e8000800040b */
        /* <DEDUP_REMOVED lines=20> */
[----:B------:R-:W-:-:S03]  /*3980*/  UIADD3 UR13, UPT, UPT, UR13, 0x8000, URZ ;  /* 0x000080000d0d7890 */ /* 0x000fc6000fffe0ff */
[----:B---3--:R0:W-:Y:S04]  /*3990*/  STS.U16 [R29+UR11+0x6000], R90 ;  /* 0x0060005a1d007988 */ /* 0x0081e8000800040b */
[----:B--2---:R0:W-:Y:S04]  /*39a0*/  STS.U16 [R29+UR11+0x6200], R92 ;  /* 0x0062005c1d007988 */ /* 0x0041e8000800040b */
[----:B----4-:R0:W-:Y:S04]  /*39b0*/  STS.U16 [R29+UR11+0x6400], R94 ;  /* 0x0064005e1d007988 */ /* 0x0101e8000800040b */
[----:B-----5:R0:W-:Y:S01]  /*39c0*/  STS.U16 [R29+UR11+0x6600], R96 ;  /* 0x006600601d007988 */ /* 0x0201e2000800040b */
[----:B------:R1:W-:Y:S06]  /*39d0*/  MEMBAR.ALL.CTA ;  /* 0x0000000000007992 */ /* 0x0003ec0000008000 */
[----:B-1----:R-:W1:Y:S02]  /*39e0*/  FENCE.VIEW.ASYNC.S ;  /* 0x00000000000073c6 */ /* 0x002e640000000000 */
[----:B-1----:R-:W-:Y:S06]  /*39f0*/  BAR.SYNC.DEFER_BLOCKING 0x0 ;  /* 0x0000000000007b1d */ /* 0x002fec0000010000 */
[----:B------:R-:W-:Y:S05]  /*3a00*/  @P0 BRA `(.L_x_9) ;  /* 0x0000000000380947 */ /* 0x000fea0003800000 */
[----:B------:R-:W-:Y:S01]  /*3a10*/  UMOV UR19, 0x40004040 ;  /* 0x4000404000137882 */ /* 0x000fe20000000000 */
[----:B------:R-:W-:Y:S01]  /*3a20*/  UMOV UR20, UR8 ;  /* 0x0000000800147c82 */ /* 0x000fe20008000000 */
[----:B------:R-:W-:Y:S01]  /*3a30*/  UMOV UR21, 0x80004020 ;  /* 0x8000402000157882 */ /* 0x000fe20000000000 */
[----:B------:R-:W-:Y:S01]  /*3a40*/  UMOV UR22, 0x0 ;  /* 0x0000000000167882 */ /* 0x000fe20000000000 */
[----:B------:R-:W-:Y:S01]  /*3a50*/  UMOV UR23, 0x8208490 ;  /* 0x0820849000177882 */ /* 0x000fe20000000000 */
[----:B------:R-:W-:Y:S01]  /*3a60*/  UMOV UR6, UR13 ;  /* 0x0000000d00067c82 */ /* 0x000fe20008000000 */
[----:B------:R-:W-:Y:S01]  /*3a70*/  UMOV UR7, URZ ;  /* 0x000000ff00077c82 */ /* 0x000fe20008000000 */
[----:B------:R-:W-:Y:S01]  /*3a80*/  UMOV UR26, 0x0 ;  /* 0x00000000001a7882 */ /* 0x000fe20000000000 */
[----:B------:R-:W-:Y:S01]  /*3a90*/  UMOV UR27, 0x8208490 ;  /* 0x08208490001b7882 */ /* 0x000fe20000000000 */
[----:B------:R1:W-:Y:S01]  /*3aa0*/  UTCHMMA gdesc[UR18], gdesc[UR20], tmem[UR10], tmem[UR22], idesc[UR23], UPT ;  /* 0x00ff1614120075ea */ /* 0x0003e2000b80000a */
[----:B------:R-:W-:Y:S01]  /*3ab0*/  UMOV UR6, UR6 ;  /* 0x0000000600067c82 */ /* 0x000fe20008000000 */
[----:B------:R1:W-:Y:S01]  /*3ac0*/  UTCHMMA gdesc[UR14], gdesc[UR16], tmem[UR10], tmem[UR26], idesc[UR27], UPT ;  /* 0x00ff1a100e0075ea */ /* 0x0003e2000b80000a */
[----:B------:R1:W-:Y:S01]  /*3ad0*/  UTCBAR [UR6], URZ ;  /* 0x000000ff060073e9 */ /* 0x0003e200080000ff */
[----:B------:R-:W-:-:S02]  /*3ae0*/  NOP ;  /* 0x0000000000007918 */ /* 0x000fc40000000000 */
.L_x_9:
[----:B------:R-:W-:Y:S01]  /*3af0*/  UIADD3 UR5, UPT, UPT, UR5, 0x1, URZ ;  /* 0x0000000105057890 */ /* 0x000fe2000fffe0ff */
[----:B------:R-:W-:Y:S02]  /*3b00*/  VIADD R72, R72, 0xffffffff ;  /* 0xffffffff48487836 */ /* 0x000fe40000000000 */
[----:B------:R-:W-:Y:S01]  /*3b10*/  VIADD R28, R28, 0xffffffe0 ;  /* 0xffffffe01c1c7836 */ /* 0x000fe20000000000 */
[----:B------:R-:W-:Y:S02]  /*3b20*/  UISETP.GT.AND UP0, UPT, UR5, 0x1, UPT ;  /* 0x000000010500788c */ /* 0x000fe4000bf04270 */
[----:B------:R-:W-:Y:S02]  /*3b30*/  ISETP.NE.U32.AND P3, PT, R72, RZ, PT ;  /* 0x000000ff4800720c */ /* 0x000fe40003f65070 */
[----:B-1----:R-:W-:Y:S02]  /*3b40*/  USEL UR6, URZ, 0x1, !UP0 ;  /* 0x00000001ff067887 */ /* 0x002fe4000c000000 */
[----:B------:R-:W-:-:S02]  /*3b50*/  USEL UR5, UR5, URZ, !UP0 ;  /* 0x000000ff05057287 */ /* 0x000fc4000c000000 */
[----:B------:R-:W-:-:S03]  /*3b60*/  ULOP3.LUT UR7, UR4, UR6, URZ, 0x3c, !UPT ;  /* 0x0000000604077292 */ /* 0x000fc6000f8e3cff */
[----:B------:R-:W-:-:S04]  /*3b70*/  UMOV UR6, UR4 ;  /* 0x0000000400067c82 */ /* 0x000fc80008000000 */
[----:B------:R-:W-:Y:S01]  /*3b80*/  UMOV UR4, UR7 ;  /* 0x0000000700047c82 */ /* 0x000fe20008000000 */
[----:B------:R-:W-:Y:S05]  /*3b90*/  @P3 BRA `(.L_x_10) ;  /* 0xfffffff4002c3947 */ /* 0x000fea000383ffff */
.L_x_7:
[----:B------:R-:W-:-:S13]  /*3ba0*/  ISETP.GE.AND P0, PT, R80, 0x20, PT ;  /* 0x000000205000780c */ /* 0x000fda0003f06270 */
[----:B------:R-:W-:Y:S05]  /*3bb0*/  @!P0 BRA `(.L_x_11) ;  /* 0x0000000000108947 */ /* 0x000fea0003800000 */
[----:B------:R-:W-:-:S06]  /*3bc0*/  USHF.L.U32 UR6, UR6, 0x1f, URZ ;  /* 0x0000001f06067899 */ /* 0x000fcc00080006ff */
[----:B------:R-:W-:-:S04]  /*3bd0*/  IMAD.U32 R4, RZ, RZ, UR6 ;  /* 0x00000006ff047e24 */ /* 0x000fc8000f8e00ff */
[----:B------:R-:W1:Y:S02]  /*3be0*/  SYNCS.PHASECHK.TRANS64.TRYWAIT P0, [UR13], R4 ;  /* 0x00000004ff0075a7 */ /* 0x000e64000800110d */
[----:B-1----:R-:W-:Y:S05]  /*3bf0*/  @!P0 BRA `(.L_x_12) ;  /* 0x0000002000608947 */ /* 0x002fea0003800000 */
.L_x_11:
[----:B------:R-:W-:Y:S01]  /*3c00*/  BAR.SYNC.DEFER_BLOCKING 0x0 ;  /* 0x0000000000007b1d */ /* 0x000fe20000010000 */
[C---:B------:R-:W-:Y:S02]  /*3c10*/  LOP3.LUT R71, R69.reuse, 0x80, RZ, 0xc0, !PT ;  /* 0x0000008045477812 */ /* 0x040fe400078ec0ff */
[----:B------:R-:W-:Y:S02]  /*3c20*/  LOP3.LUT R70, R69, 0x7f, RZ, 0xc0, !PT ;  /* 0x0000007f45467812 */ /* 0x000fe400078ec0ff */
[----:B------:R-:W-:Y:S01]  /*3c30*/  LEA R69, R71, UR11, 0x5 ;  /* 0x0000000b47457c11 */ /* 0x000fe2000f8e28ff */
[----:B0-----:R-:W0:Y:S01]  /*3c40*/  LDCU UR4, c[0x0][0x3b4] ;  /* 0x00007680ff0477ac */ /* 0x001e220008000800 */
[----:B------:R-:W-:Y:S02]  /*3c50*/  LEA R0, R0, UR11, 0x4 ;  /* 0x0000000b00007c11 */ /* 0x000fe4000f8e20ff */
[----:B------:R-:W-:Y:S01]  /*3c60*/  LOP3.LUT R78, R2, 0x1e, R3, 0xfe, !PT ;  /* 0x0000001e024e7812 */ /* 0x000fe200078efe03 */
[----:B------:R-:W-:Y:S01]  /*3c70*/  IMAD R69, R70, 0x10, R69 ;  /* 0x0000001046457824 */ /* 0x000fe200078e0245 */
[----:B------:R-:W-:-:S02]  /*3c80*/  LOP3.LUT R70, R2, R3, RZ, 0xfc, !PT ;  /* 0x0000000302467212 */ /* 0x000fc400078efcff */
[C-C-:B------:R-:W-:Y:S02]  /*3c90*/  LOP3.LUT R79, R2.reuse, 0x1c, R3.reuse, 0xfe, !PT ;  /* 0x0000001c024f7812 */ /* 0x140fe400078efe03 */
[C-C-:B------:R-:W-:Y:S02]  /*3ca0*/  LOP3.LUT R81, R2.reuse, 0x1a, R3.reuse, 0xfe, !PT ;  /* 0x0000001a02517812 */ /* 0x140fe400078efe03 */
[C-C-:B------:R-:W-:Y:S02]  /*3cb0*/  LOP3.LUT R84, R2.reuse, 0x18, R3.reuse, 0xfe, !PT ;  /* 0x0000001802547812 */ /* 0x140fe400078efe03 */
[C-C-:B------:R-:W-:Y:S02]  /*3cc0*/  LOP3.LUT R86, R2.reuse, 0x16, R3.reuse, 0xfe, !PT ;  /* 0x0000001602567812 */ /* 0x140fe400078efe03 */
[C-C-:B------:R-:W-:Y:S02]  /*3cd0*/  LOP3.LUT R87, R2.reuse, 0x14, R3.reuse, 0xfe, !PT ;  /* 0x0000001402577812 */ /* 0x140fe400078efe03 */
[C-C-:B------:R-:W-:Y:S01]  /*3ce0*/  LOP3.LUT R77, R2.reuse, 0x12, R3.reuse, 0xfe, !PT ;  /* 0x00000012024d7812 */ /* 0x140fe200078efe03 */
[----:B------:R-:W1:Y:S02]  /*3cf0*/  @!P2 SYNCS.CCTL.IV [UR11+0x8000] ;  /* 0x00800000ff00a9b1 */ /* 0x000e64000800000b */
[----:B-1----:R-:W-:Y:S01]  /*3d00*/  BAR.SYNC.DEFER_BLOCKING 0x0 ;  /* 0x0000000000007b1d */ /* 0x002fe20000010000 */
[----:B------:R-:W-:-:S02]  /*3d10*/  LOP3.LUT R85, R2, 0x10, R3, 0xfe, !PT ;  /* 0x0000001002557812 */ /* 0x000fc400078efe03 */
[C-C-:B------:R-:W-:Y:S02]  /*3d20*/  LOP3.LUT R83, R2.reuse, 0xe, R3.reuse, 0xfe, !PT ;  /* 0x0000000e02537812 */ /* 0x140fe400078efe03 */
[C-C-:B------:R-:W-:Y:S02]  /*3d30*/  LOP3.LUT R80, R2.reuse, 0xc, R3.reuse, 0xfe, !PT ;  /* 0x0000000c02507812 */ /* 0x140fe400078efe03 */
[C-C-:B------:R-:W-:Y:S01]  /*3d40*/  LOP3.LUT R76, R2.reuse, 0xa, R3.reuse, 0xfe, !PT ;  /* 0x0000000a024c7812 */ /* 0x140fe200078efe03 */
[----:B------:R-:W1:Y:S01]  /*3d50*/  LDTM.x64 R4, tmem[UR12] ;  /* 0x0000000c000479ee */ /* 0x000e620008340000 */
[C-C-:B------:R-:W-:Y:S01]  /*3d60*/  LOP3.LUT R71, R2.reuse, 0x8, R3.reuse, 0xfe, !PT ;  /* 0x0000000802477812 */ /* 0x140fe200078efe03 */
[----:B------:R-:W2:Y:S01]  /*3d70*/  LDCU.128 UR12, c[0x0][0x390] ;  /* 0x00007200ff0c77ac */ /* 0x000ea20008000c00 */
[C-C-:B------:R-:W-:Y:S02]  /*3d80*/  LOP3.LUT R82, R2.reuse, 0x6, R3.reuse, 0xfe, !PT ;  /* 0x0000000602527812 */ /* 0x140fe400078efe03 */
[----:B------:R-:W-:-:S02]  /*3d90*/  LOP3.LUT R88, R2, 0x4, R3, 0xfe, !PT ;  /* 0x0000000402587812 */ /* 0x000fc400078efe03 */
[----:B------:R-:W-:Y:S02]  /*3da0*/  LOP3.LUT R2, R2, 0x2, R3, 0xfe, !PT ;  /* 0x0000000202027812 */ /* 0x000fe400078efe03 */
[----:B------:R-:W3:Y:S01]  /*3db0*/  LDC R3, c[0x0][0x3b8] ;  /* 0x0000ee00ff037b82 */ /* 0x000ee20000000800 */
[----:B------:R-:W4:Y:S01]  /*3dc0*/  @!P2 SYNCS.CCTL.IV [UR11+0x8008] ;  /* 0x00800800ff00a9b1 */ /* 0x000f22000800000b */
[----:B------:R-:W-:Y:S01]  /*3dd0*/  NOP ;  /* 0x0000000000007918 */ /* 0x000fe20000000000 */
[----:B--2---:R-:W-:Y:S02]  /*3de0*/  ISETP.GE.AND P0, PT, R68, UR14, PT ;  /* 0x0000000e44007c0c */ /* 0x004fe4000bf06270 */
[----:B-1----:R-:W-:Y:S02]  /*3df0*/  F2FP.BF16.F32.PACK_AB R72, R6, R4 ;  /* 0x000000040648723e */ /* 0x002fe400000010ff */
[----:B------:R-:W-:Y:S02]  /*3e00*/  F2FP.BF16.F32.PACK_AB R4, R7, R5 ;  /* 0x000000050704723e */ /* 0x000fe400000010ff */
[----:B------:R-:W-:-:S02]  /*3e10*/  F2FP.BF16.F32.PACK_AB R73, R10, R8 ;  /* 0x000000080a49723e */ /* 0x000fc400000010ff */
[----:B------:R-:W-:Y:S02]  /*3e20*/  F2FP.BF16.F32.PACK_AB R5, R11, R9 ;  /* 0x000000090b05723e */ /* 0x000fe400000010ff */
[----:B------:R-:W-:Y:S02]  /*3e30*/  F2FP.BF16.F32.PACK_AB R74, R14, R12 ;  /* 0x0000000c0e4a723e */ /* 0x000fe400000010ff */
[----:B------:R-:W-:Y:S02]  /*3e40*/  F2FP.BF16.F32.PACK_AB R6, R15, R13 ;  /* 0x0000000d0f06723e */ /* 0x000fe400000010ff */
[----:B------:R-:W-:Y:S02]  /*3e50*/  F2FP.BF16.F32.PACK_AB R75, R18, R16 ;  /* 0x00000010124b723e */ /* 0x000fe400000010ff */
[----:B------:R-:W-:Y:S02]  /*3e60*/  F2FP.BF16.F32.PACK_AB R7, R19, R17 ;  /* 0x000000111307723e */ /* 0x000fe400000010ff */
[----:B------:R-:W-:Y:S01]  /*3e70*/  F2FP.BF16.F32.PACK_AB R8, R23, R21 ;  /* 0x000000151708723e */ /* 0x000fe200000010ff */
[----:B----4-:R-:W-:Y:S01]  /*3e80*/  STS.128 [R69], R72 ;  /* 0x0000004845007388 */ /* 0x010fe20000000c00 */
[----:B------:R-:W-:-:S02]  /*3e90*/  F2FP.BF16.F32.PACK_AB R21, R26, R24 ;  /* 0x000000181a15723e */ /* 0x000fc400000010ff */
[----:B------:R-:W-:Y:S01]  /*3ea0*/  F2FP.BF16.F32.PACK_AB R9, R27, R25 ;  /* 0x000000191b09723e */ /* 0x000fe200000010ff */
[----:B------:R-:W-:Y:S01]  /*3eb0*/  STS.128 [R69+0x800], R4 ;  /* 0x0008000445007388 */ /* 0x000fe20000000c00 */
[----:B------:R-:W-:Y:S02]  /*3ec0*/  F2FP.BF16.F32.PACK_AB R20, R22, R20 ;  /* 0x000000141614723e */ /* 0x000fe400000010ff */
[----:B------:R-:W-:Y:S01]  /*3ed0*/  F2FP.BF16.F32.PACK_AB R22, R30, R28 ;  /* 0x0000001c1e16723e */ /* 0x000fe200000010ff */
[----:B------:R-:W-:Y:S01]  /*3ee0*/  BAR.SYNC.DEFER_BLOCKING 0x0 ;  /* 0x0000000000007b1d */ /* 0x000fe20000010000 */
[----:B------:R-:W-:Y:S02]  /*3ef0*/  F2FP.BF16.F32.PACK_AB R10, R31, R29 ;  /* 0x0000001d1f0a723e */ /* 0x000fe400000010ff */
[----:B------:R-:W-:Y:S02]  /*3f00*/  F2FP.BF16.F32.PACK_AB R23, R34, R32 ;  /* 0x000000202217723e */ /* 0x000fe400000010ff */
[----:B------:R-:W-:-:S02]  /*3f10*/  F2FP.BF16.F32.PACK_AB R11, R35, R33 ;  /* 0x00000021230b723e */ /* 0x000fc400000010ff */
[----:B------:R-:W-:Y:S02]  /*3f20*/  F2FP.BF16.F32.PACK_AB R36, R38, R36 ;  /* 0x000000242624723e */ /* 0x000fe400000010ff */
[----:B------:R-:W-:Y:S02]  /*3f30*/  F2FP.BF16.F32.PACK_AB R12, R39, R37 ;  /* 0x00000025270c723e */ /* 0x000fe400000010ff */
[----:B------:R-:W-:Y:S01]  /*3f40*/  F2FP.BF16.F32.PACK_AB R37, R42, R40 ;  /* 0x000000282a25723e */ /* 0x000fe200000010ff */
[----:B---3--:R-:W-:Y:S01]  /*3f50*/  IMAD R42, R70, R3, RZ ;  /* 0x00000003462a7224 */ /* 0x008fe200078e02ff */
[----:B------:R-:W-:Y:S01]  /*3f60*/  F2FP.BF16.F32.PACK_AB R13, R43, R41 ;  /* 0x000000292b0d723e */ /* 0x000fe200000010ff */
[----:B0-----:R-:W-:Y:S01]  /*3f70*/  IMAD R41, R68, UR4, RZ ;  /* 0x0000000444297c24 */ /* 0x001fe2000f8e02ff */
[----:B------:R-:W-:Y:S01]  /*3f80*/  F2FP.BF16.F32.PACK_AB R38, R46, R44 ;  /* 0x0000002c2e26723e */ /* 0x000fe200000010ff */
[----:B------:R-:W-:Y:S01]  /*3f90*/  IMAD R43, R83, R3, RZ ;  /* 0x00000003532b7224 */ /* 0x000fe200078e02ff */
[----:B------:R-:W-:Y:S01]  /*3fa0*/  F2FP.BF16.F32.PACK_AB R14, R47, R45 ;  /* 0x0000002d2f0e723e */ /* 0x000fe200000010ff */
[----:B------:R-:W-:Y:S01]  /*3fb0*/  IMAD R47, R85, R3, RZ ;  /* 0x00000003552f7224 */ /* 0x000fe200078e02ff */
[----:B------:R-:W-:-:S02]  /*3fc0*/  F2FP.BF16.F32.PACK_AB R39, R50, R48 ;  /* 0x000000303227723e */ /* 0x000fc400000010ff */
[----:B------:R-:W-:Y:S01]  /*3fd0*/  F2FP.BF16.F32.PACK_AB R15, R51, R49 ;  /* 0x00000031330f723e */ /* 0x000fe200000010ff */
[----:B------:R-:W-:Y:S01]  /*3fe0*/  IMAD R49, R77, R3, RZ ;  /* 0x000000034d317224 */ /* 0x000fe200078e02ff */
[----:B------:R-:W-:Y:S01]  /*3ff0*/  F2FP.BF16.F32.PACK_AB R52, R54, R52 ;  /* 0x000000343634723e */ /* 0x000fe200000010ff */
[----:B------:R-:W0:Y:S01]  /*4000*/  LDS.128 R4, [R0] ;  /* 0x0000000000047984 */ /* 0x000e220000000c00 */
[----:B------:R-:W-:Y:S01]  /*4010*/  F2FP.BF16.F32.PACK_AB R16, R55, R53 ;  /* 0x000000353710723e */ /* 0x000fe200000010ff */
[----:B------:R-:W-:Y:S01]  /*4020*/  IMAD R51, R87, R3, RZ ;  /* 0x0000000357337224 */ /* 0x000fe200078e02ff */
[----:B------:R-:W-:Y:S01]  /*4030*/  F2FP.BF16.F32.PACK_AB R53, R58, R56 ;  /* 0x000000383a35723e */ /* 0x000fe200000010ff */
[----:B------:R-:W-:Y:S01]  /*4040*/  LDS.128 R24, [R0+0x1000] ;  /* 0x0010000000187984 */ /* 0x000fe20000000c00 */
[----:B------:R-:W-:Y:S01]  /*4050*/  F2FP.BF16.F32.PACK_AB R17, R59, R57 ;  /* 0x000000393b11723e */ /* 0x000fe200000010ff */
[----:B------:R-:W-:Y:S01]  /*4060*/  IMAD R57, R81, R3, RZ ;  /* 0x0000000351397224 */ /* 0x000fe200078e02ff */
[----:B------:R-:W-:Y:S01]  /*4070*/  F2FP.BF16.F32.PACK_AB R54, R62, R60 ;  /* 0x0000003c3e36723e */ /* 0x000fe200000010ff */
[----:B------:R-:W-:Y:S01]  /*4080*/  BAR.SYNC.DEFER_BLOCKING 0x0 ;  /* 0x0000000000007b1d */ /* 0x000fe20000010000 */
[----:B------:R-:W-:Y:S01]  /*4090*/  F2FP.BF16.F32.PACK_AB R18, R63, R61 ;  /* 0x0000003d3f12723e */ /* 0x000fe200000010ff */
[----:B------:R-:W-:Y:S01]  /*40a0*/  IMAD R59, R79, R3, RZ ;  /* 0x000000034f3b7224 */ /* 0x000fe200078e02ff */
[----:B------:R-:W-:-:S02]  /*40b0*/  F2FP.BF16.F32.PACK_AB R55, R66, R64 ;  /* 0x000000404237723e */ /* 0x000fc400000010ff */
[----:B------:R-:W-:Y:S02]  /*40c0*/  F2FP.BF16.F32.PACK_AB R19, R67, R65 ;  /* 0x000000414313723e */ /* 0x000fe400000010ff */
[C---:B------:R-:W-:Y:S02]  /*40d0*/  LEA R40, P3, R41.reuse, UR12, 0x1 ;  /* 0x0000000c29287c11 */ /* 0x040fe4000f8608ff */
[----:B------:R-:W-:Y:S02]  /*40e0*/  ISETP.LT.AND P2, PT, R70, UR15, !P0 ;  /* 0x0000000f46007c0c */ /* 0x000fe4000c741270 */
[----:B------:R-:W-:Y:S02]  /*40f0*/  LEA.HI.X.SX32 R41, R41, UR13, 0x1, P3 ;  /* 0x0000000d29297c11 */ /* 0x000fe400098f0eff */
[----:B------:R-:W-:Y:S02]  /*4100*/  LEA R44, P3, R42, R40, 0x1 ;  /* 0x000000282a2c7211 */ /* 0x000fe400078608ff */
[C---:B------:R-:W-:Y:S01]  /*4110*/  ISETP.LT.AND P5, PT, R88.reuse, UR15, !P0 ;  /* 0x0000000f58007c0c */ /* 0x040fe2000c7a1270 */
[----:B------:R-:W-:Y:S01]  /*4120*/  IMAD R88, R88, R3, RZ ;  /* 0x0000000358587224 */ /* 0x000fe200078e02ff */
[----:B------:R-:W-:Y:S01]  /*4130*/  LEA.HI.X.SX32 R45, R42, R41, 0x1, P3 ;  /* 0x000000292a2d7211 */ /* 0x000fe200018f0eff */
[----:B------:R-:W-:Y:S01]  /*4140*/  IMAD R42, R3, 0x20, R42 ;  /* 0x00000020032a7824 */ /* 0x000fe200078e022a */
[C---:B------:R-:W-:Y:S01]  /*4150*/  ISETP.LT.AND P4, PT, R2.reuse, UR15, !P0 ;  /* 0x0000000f02007c0c */ /* 0x040fe2000c781270 */
[-C--:B------:R-:W-:Y:S01]  /*4160*/  IMAD R2, R2, R3.reuse, RZ ;  /* 0x0000000302027224 */ /* 0x080fe200078e02ff */
[----:B------:R-:W-:Y:S04]  /*4170*/  STS.128 [R69], R20 ;  /* 0x0000001445007388 */ /* 0x000fe80000000c00 */
[----:B------:R-:W-:Y:S01]  /*4180*/  STS.128 [R69+0x800], R8 ;  /* 0x0008000845007388 */ /* 0x000fe20000000c00 */
[----:B------:R-:W-:Y:S06]  /*4190*/  BAR.SYNC.DEFER_BLOCKING 0x0 ;  /* 0x0000000000007b1d */ /* 0x000fec0000010000 */
[----:B------:R-:W1:Y:S04]  /*41a0*/  LDS.128 R28, [R0] ;  /* 0x00000000001c7984 */ /* 0x000e680000000c00 */
[----:B------:R-:W-:Y:S01]  /*41b0*/  LDS.128 R32, [R0+0x1000] ;  /* 0x0010000000207984 */ /* 0x000fe20000000c00 */
[----:B------:R-:W-:Y:S06]  /*41c0*/  BAR.SYNC.DEFER_BLOCKING 0x0 ;  /* 0x0000000000007b1d */ /* 0x000fec0000010000 */
[----:B------:R2:W-:Y:S04]  /*41d0*/  STS.128 [R69], R36 ;  /* 0x0000002445007388 */ /* 0x0005e80000000c00 */
[----:B------:R3:W-:Y:S01]  /*41e0*/  STS.128 [R69+0x800], R12 ;  /* 0x0008000c45007388 */ /* 0x0007e20000000c00 */
[----:B------:R-:W-:Y:S01]  /*41f0*/  BAR.SYNC.DEFER_BLOCKING 0x0 ;  /* 0x0000000000007b1d */ /* 0x000fe20000010000 */
[----:B--2---:R-:W-:-:S02]  /*4200*/  IMAD R39, R80, R3, RZ ;  /* 0x0000000350277224 */ /* 0x004fc400078e02ff */
[-C--:B------:R-:W-:Y:S02]  /*4210*/  IMAD R37, R76, R3.reuse, RZ ;  /* 0x000000034c257224 */ /* 0x080fe400078e02ff */
[-C--:B---3--:R-:W-:Y:S01]  /*4220*/  IMAD R12, R82, R3.reuse, RZ ;  /* 0x00000003520c7224 */ /* 0x088fe200078e02ff */
[----:B------:R-:W-:Y:S01]  /*4230*/  LEA R14, P3, R88, R40, 0x1 ;  /* 0x00000028580e7211 */ /* 0x000fe200078608ff */
[----:B------:R-:W-:-:S03]  /*4240*/  IMAD R13, R71, R3, RZ ;  /* 0x00000003470d7224 */ /* 0x000fc600078e02ff */
[----:B------:R-:W-:Y:S02]  /*4250*/  LEA.HI.X.SX32 R15, R88, R41, 0x1, P3 ;  /* 0x00000029580f7211 */ /* 0x000fe400018f0eff */
[----:B------:R-:W-:-:S04]  /*4260*/  LEA R36, P3, R37, R40, 0x1 ;  /* 0x0000002825247211 */ /* 0x000fc800078608ff */
[----:B------:R-:W-:Y:S01]  /*4270*/  LEA.HI.X.SX32 R37, R37, R41, 0x1, P3 ;  /* 0x0000002925257211 */ /* 0x000fe200018f0eff */
[----:B------:R-:W2:Y:S01]  /*4280*/  LDS.128 R20, [R0] ;  /* 0x0000000000147984 */ /* 0x000ea20000000c00 */
[----:B------:R-:W-:-:S03]  /*4290*/  LEA R46, P3, R47, R40, 0x1 ;  /* 0x000000282f2e7211 */ /* 0x000fc600078608ff */
[----:B------:R-:W-:Y:S01]  /*42a0*/  LDS.128 R8, [R0+0x1000] ;  /* 0x0010000000087984 */ /* 0x000fe20000000c00 */
[----:B------:R-:W-:Y:S01]  /*42b0*/  LEA.HI.X.SX32 R47, R47, R41, 0x1, P3 ;  /* 0x000000292f2f7211 */ /* 0x000fe200018f0eff */
[----:B------:R-:W-:Y:S06]  /*42c0*/  BAR.SYNC.DEFER_BLOCKING 0x0 ;  /* 0x0000000000007b1d */ /* 0x000fec0000010000 */
[----:B------:R3:W-:Y:S04]  /*42d0*/  STS.128 [R69], R52 ;  /* 0x0000003445007388 */ /* 0x0007e80000000c00 */
[----:B------:R4:W-:Y:S01]  /*42e0*/  STS.128 [R69+0x800], R16 ;  /* 0x0008001045007388 */ /* 0x0009e20000000c00 */
[----:B------:R-:W-:Y:S01]  /*42f0*/  BAR.SYNC.DEFER_BLOCKING 0x0 ;  /* 0x0000000000007b1d */ /* 0x000fe20000010000 */
[----:B---3--:R-:W-:-:S02]  /*4300*/  IMAD R55, R84, R3, RZ ;  /* 0x0000000354377224 */ /* 0x008fc400078e02ff */
[----:B------:R-:W-:Y:S01]  /*4310*/  IMAD R53, R86, R3, RZ ;  /* 0x0000000356357224 */ /* 0x000fe200078e02ff */
[----:B----4-:R-:W-:-:S04]  /*4320*/  LEA R16, P6, R12, R40, 0x1 ;  /* 0x000000280c107211 */ /* 0x010fc800078c08ff */
[-C--:B------:R-:W-:Y:S02]  /*4330*/  LEA R52, P3, R53, R40.reuse, 0x1 ;  /* 0x0000002835347211 */ /* 0x080fe400078608ff */
[-C--:B------:R-:W-:Y:S02]  /*4340*/  LEA.HI.X.SX32 R17, R12, R41.reuse, 0x1, P6 ;  /* 0x000000290c117211 */ /* 0x080fe400030f0eff */
[-C--:B------:R-:W-:Y:S02]  /*4350*/  LEA R38, P6, R39, R40.reuse, 0x1 ;  /* 0x0000002827267211 */ /* 0x080fe400078c08ff */
[-C--:B------:R-:W-:Y:S02]  /*4360*/  LEA.HI.X.SX32 R53, R53, R41.reuse, 0x1, P3 ;  /* 0x0000002935357211 */ /* 0x080fe400018f0eff */
[----:B------:R-:W-:Y:S01]  /*4370*/  LEA.HI.X.SX32 R39, R39, R41, 0x1, P6 ;  /* 0x0000002927277211 */ /* 0x000fe200030f0eff */
[----:B0-----:R0:W-:Y:S01]  /*4380*/  @P2 STG.E.U16 desc[UR24][R44.64], R4 ;  /* 0x000000042c002986 */ /* 0x0011e2000c101518 */
[----:B------:R-:W-:-:S02]  /*4390*/  LEA R18, P2, R13, R40, 0x1 ;  /* 0x000000280d127211 */ /* 0x000fc400078408ff */
[-C--:B------:R-:W-:Y:S02]  /*43a0*/  LEA R48, P6, R49, R40.reuse, 0x1 ;  /* 0x0000002831307211 */ /* 0x080fe400078c08ff */
[-C--:B------:R-:W-:Y:S02]  /*43b0*/  LEA.HI.X.SX32 R19, R13, R41.reuse, 0x1, P2 ;  /* 0x000000290d137211 */ /* 0x080fe400010f0eff */
[----:B------:R-:W-:Y:S02]  /*43c0*/  LEA.HI.X.SX32 R49, R49, R41, 0x1, P6 ;  /* 0x0000002931317211 */ /* 0x000fe400030f0eff */
[-C--:B------:R-:W-:Y:S02]  /*43d0*/  LEA R54, P6, R55, R40.reuse, 0x1 ;  /* 0x0000002837367211 */ /* 0x080fe400078c08ff */
[-C--:B------:R-:W-:Y:S02]  /*43e0*/  LEA R12, P3, R2, R40.reuse, 0x1 ;  /* 0x00000028020c7211 */ /* 0x080fe400078608ff */
[----:B0-----:R-:W-:-:S02]  /*43f0*/  LEA R44, P2, R43, R40, 0x1 ;  /* 0x000000282b2c7211 */ /* 0x001fc400078408ff */
[-C--:B------:R-:W-:Y:S02]  /*4400*/  LEA.HI.X.SX32 R55, R55, R41.reuse, 0x1, P6 ;  /* 0x0000002937377211 */ /* 0x080fe400030f0eff */
[-C--:B------:R-:W-:Y:S02]  /*4410*/  LEA.HI.X.SX32 R45, R43, R41.reuse, 0x1, P2 ;  /* 0x000000292b2d7211 */ /* 0x080fe400010f0eff */
[-C--:B------:R-:W-:Y:S02]  /*4420*/  LEA R50, P2, R51, R40.reuse, 0x1 ;  /* 0x0000002833327211 */ /* 0x080fe400078408ff */
[-C--:B------:R-:W-:Y:S02]  /*4430*/  LEA R58, P6, R59, R40.reuse, 0x1 ;  /* 0x000000283b3a7211 */ /* 0x080fe400078c08ff */
[----:B------:R-:W-:Y:S02]  /*4440*/  LEA.HI.X.SX32 R51, R51, R41, 0x1, P2 ;  /* 0x0000002933337211 */ /* 0x000fe400010f0eff */
[----:B------:R-:W-:-:S02]  /*4450*/  LEA R56, P2, R57, R40, 0x1 ;  /* 0x0000002839387211 */ /* 0x000fc400078408ff */
[-C--:B------:R-:W-:Y:S02]  /*4460*/  LEA.HI.X.SX32 R59, R59, R41.reuse, 0x1, P6 ;  /* 0x000000293b3b7211 */ /* 0x080fe400030f0eff */
[-C--:B------:R-:W-:Y:S02]  /*4470*/  LEA.HI.X.SX32 R57, R57, R41.reuse, 0x1, P2 ;  /* 0x0000002939397211 */ /* 0x080fe400010f0eff */
[----:B------:R-:W-:Y:S02]  /*4480*/  ISETP.LT.AND P2, PT, R82, UR15, !P0 ;  /* 0x0000000f52007c0c */ /* 0x000fe4000c741270 */
[----:B------:R-:W-:Y:S02]  /*4490*/  ISETP.LT.AND P6, PT, R71, UR15, !P0 ;  /* 0x0000000f47007c0c */ /* 0x000fe4000c7c1270 */
[----:B------:R-:W-:Y:S02]  /*44a0*/  LEA.HI.X.SX32 R13, R2, R41, 0x1, P3 ;  /* 0x00000029020d7211 */ /* 0x000fe400018f0eff */
[----:B------:R-:W-:-:S02]  /*44b0*/  PRMT R4, R4, 0x7632, R4 ;  /* 0x0000763204047816 */ /* 0x000fc40000000004 */
[----:B------:R-:W-:Y:S02]  /*44c0*/  ISETP.LT.AND P3, PT, R76, UR15, !P0 ;  /* 0x0000000f4c007c0c */ /* 0x000fe4000c761270 */
[----:B------:R-:W-:Y:S01]  /*44d0*/  PRMT R2, R5, 0x7632, R2 ;  /* 0x0000763205027816 */ /* 0x000fe20000000002 */
[----:B------:R0:W-:Y:S01]  /*44e0*/  @P4 STG.E.U16 desc[UR24][R12.64], R4 ;  /* 0x000000040c004986 */ /* 0x0001e2000c101518 */
[----:B------:R-:W-:-:S03]  /*44f0*/  ISETP.LT.AND P4, PT, R80, UR15, !P0 ;  /* 0x0000000f50007c0c */ /* 0x000fc6000c781270 */
[----:B------:R1:W-:Y:S01]  /*4500*/  @P5 STG.E.U16 desc[UR24][R14.64], R5 ;  /* 0x000000050e005986 */ /* 0x0003e2000c101518 */
[----:B------:R-:W-:-:S03]  /*4510*/  ISETP.LT.AND P5, PT, R83, UR15, !P0 ;  /* 0x0000000f53007c0c */ /* 0x000fc6000c7a1270 */
[----:B------:R3:W-:Y:S01]  /*4520*/  @P2 STG.E.U16 desc[UR24][R16.64], R2 ;  /* 0x0000000210002986 */ /* 0x0007e2000c101518 */
[----:B------:R-:W-:Y:S02]  /*4530*/  ISETP.LT.AND P2, PT, R85, UR15, !P0 ;  /* 0x0000000f55007c0c */ /* 0x000fe4000c741270 */
[----:B0-----:R-:W-:Y:S01]  /*4540*/  PRMT R13, R6, 0x7632, R13 ;  /* 0x00007632060d7816 */ /* 0x001fe2000000000d */
[----:B------:R0:W-:Y:S01]  /*4550*/  @P6 STG.E.U16 desc[UR24][R18.64], R6 ;  /* 0x0000000612006986 */ /* 0x0001e2000c101518 */
[----:B------:R-:W-:Y:S02]  /*4560*/  ISETP.LT.AND P6, PT, R77, UR15, !P0 ;  /* 0x0000000f4d007c0c */ /* 0x000fe4000c7c1270 */
[----:B------:R-:W-:Y:S01]  /*4570*/  PRMT R4, R7, 0x7632, R4 ;  /* 0x0000763207047816 */ /* 0x000fe20000000004 */
[----:B------:R-:W-:Y:S01]  /*4580*/  @P3 STG.E.U16 desc[UR24][R36.64], R13 ;  /* 0x0000000d24003986 */ /* 0x000fe2000c101518 */
[----:B------:R-:W-:Y:S02]  /*4590*/  ISETP.LT.AND P3, PT, R87, UR15, !P0 ;  /* 0x0000000f57007c0c */ /* 0x000fe4000c761270 */
[----:B-1----:R-:W-:Y:S01]  /*45a0*/  PRMT R5, R28, 0x7632, R5 ;  /* 0x000076321c057816 */ /* 0x002fe20000000005 */
[----:B------:R1:W-:Y:S01]  /*45b0*/  @P4 STG.E.U16 desc[UR24][R38.64], R7 ;  /* 0x0000000726004986 */ /* 0x0003e2000c101518 */
[----:B------:R-:W-:-:S02]  /*45c0*/  ISETP.LT.AND P4, PT, R86, UR15, !P0 ;  /* 0x0000000f56007c0c */ /* 0x000fc4000c781270 */
[----:B---3--:R-:W-:Y:S01]  /*45d0*/  LOP3.LUT R2, R70, 0x7c, RZ, 0xfc, !PT ;  /* 0x0000007c46027812 */ /* 0x008fe200078efcff */
[----:B------:R3:W-:Y:S01]  /*45e0*/  @P5 STG.E.U16 desc[UR24][R44.64], R4 ;  /* 0x000000042c005986 */ /* 0x0007e2000c101518 */
[----:B------:R-:W-:Y:S02]  /*45f0*/  ISETP.LT.AND P5, PT, R84, UR15, !P0 ;  /* 0x0000000f54007c0c */ /* 0x000fe4000c7a1270 */
[----:B0-----:R-:W-:Y:S01]  /*4600*/  PRMT R6, R29, 0x7632, R6 ;  /* 0x000076321d067816 */ /* 0x001fe20000000006 */
[----:B------:R-:W-:Y:S01]  /*4610*/  @P2 STG.E.U16 desc[UR24][R46.64], R28 ;  /* 0x0000001c2e002986 */ /* 0x000fe2000c101518 */
[----:B------:R-:W-:Y:S02]  /*4620*/  ISETP.LT.AND P2, PT, R2, UR15, !P0 ;  /* 0x0000000f02007c0c */ /* 0x000fe4000c741270 */
[----:B------:R-:W-:Y:S01]  /*4630*/  LOP3.LUT R2, R70, 0x20, RZ, 0xfc, !PT ;  /* 0x0000002046027812 */ /* 0x000fe200078efcff */
[----:B------:R0:W-:Y:S01]  /*4640*/  @P6 STG.E.U16 desc[UR24][R48.64], R5 ;  /* 0x0000000530006986 */ /* 0x0001e2000c101518 */
[----:B------:R-:W-:-:S02]  /*4650*/  ISETP.LT.AND P6, PT, R81, UR15, !P0 ;  /* 0x0000000f51007c0c */ /* 0x000fc4000c7c1270 */
[----:B-1----:R-:W-:Y:S01]  /*4660*/  PRMT R7, R30, 0x7632, R7 ;  /* 0x000076321e077816 */ /* 0x002fe20000000007 */
[----:B------:R-:W-:Y:S01]  /*4670*/  @P3 STG.E.U16 desc[UR24][R50.64], R29 ;  /* 0x0000001d32003986 */ /* 0x000fe2000c101518 */
[----:B------:R-:W-:Y:S02]  /*4680*/  ISETP.LT.AND P3, PT, R79, UR15, !P0 ;  /* 0x0000000f4f007c0c */ /* 0x000fe4000c761270 */
[----:B------:R-:W-:Y:S01]  /*4690*/  PRMT R13, R31, 0x7632, R13 ;  /* 0x000076321f0d7816 */ /* 0x000fe2000000000d */
[----:B------:R1:W-:Y:S01]  /*46a0*/  @P4 STG.E.U16 desc[UR24][R52.64], R6 ;  /* 0x0000000634004986 */ /* 0x0003e2000c101518 */
[----:B------:R-:W-:Y:S02]  /*46b0*/  ISETP.LT.AND P4, PT, R2, UR15, !P0 ;  /* 0x0000000f02007c0c */ /* 0x000fe4000c781270 */
[----:B------:R-:W-:Y:S01]  /*46c0*/  LOP3.LUT R2, R70, 0x22, RZ, 0xfc, !PT ;  /* 0x0000002246027812 */ /* 0x000fe200078efcff */
[----:B------:R-:W-:Y:S01]  /*46d0*/  @P5 STG.E.U16 desc[UR24][R54.64], R30 ;  /* 0x0000001e36005986 */ /* 0x000fe2000c101518 */
[C---:B------:R-:W-:Y:S01]  /*46e0*/  ISETP.LT.AND P5, PT, R78.reuse, UR15, !P0 ;  /* 0x0000000f4e007c0c */ /* 0x040fe2000c7a1270 */
[----:B------:R-:W-:Y:S01]  /*46f0*/  IMAD R78, R78, R3, RZ ;  /* 0x000000034e4e7224 */ /* 0x000fe200078e02ff */
[C---:B------:R-:W-:Y:S01]  /*4700*/  LOP3.LUT R12, R70.reuse, 0x24, RZ, 0xfc, !PT ;  /* 0x00000024460c7812 */ /* 0x040fe200078efcff */
[----:B------:R4:W-:Y:S01]  /*4710*/  @P6 STG.E.U16 desc[UR24][R56.64], R7 ;  /* 0x0000000738006986 */ /* 0x0009e2000c101518 */
[----:B------:R-:W-:-:S02]  /*4720*/  LOP3.LUT R14, R70, 0x28, RZ, 0xfc, !PT ;  /* 0x00000028460e7812 */ /* 0x000fc400078efcff */
[-C--:B---3--:R-:W-:Y:S01]  /*4730*/  LEA R4, P6, R78, R40.reuse, 0x1 ;  /* 0x000000284e047211 */ /* 0x088fe200078c08ff */
[----:B------:R-:W-:Y:S01]  /*4740*/  @P3 STG.E.U16 desc[UR24][R58.64], R31 ;  /* 0x0000001f3a003986 */ /* 0x000fe2000c101518 */
[----:B------:R-:W-:Y:S01]  /*4750*/  ISETP.LT.AND P3, PT, R2, UR15, !P0 ;  /* 0x0000000f02007c0c */ /* 0x000fe2000c761270 */
[C---:B------:R-:W-:Y:S01]  /*4760*/  IMAD R2, R3.reuse, 0x2, R42 ;  /* 0x0000000203027824 */ /* 0x040fe200078e022a */
[-C--:B0-----:R-:W-:Y:S02]  /*4770*/  LEA.HI.X.SX32 R5, R78, R41.reuse, 0x1, P6 ;  /* 0x000000294e057211 */ /* 0x081fe400030f0eff */
[----:B-1----:R-:W-:Y:S01]  /*4780*/  LEA R6, P6, R42, R40, 0x1 ;  /* 0x000000282a067211 */ /* 0x002fe200078c08ff */
[----:B------:R-:W-:Y:S01]  /*4790*/  IMAD R16, R3, 0x2, R2 ;  /* 0x0000000203107824 */ /* 0x000fe200078e0202 */
[----:B------:R-:W-:Y:S01]  /*47a0*/  LOP3.LUT R17, R70, 0x26, RZ, 0xfc, !PT ;  /* 0x0000002646117812 */ /* 0x000fe200078efcff */
[----:B------:R0:W-:Y:S01]  /*47b0*/  @P5 STG.E.U16 desc[UR24][R4.64], R13 ;  /* 0x0000000d04005986 */ /* 0x0001e2000c101518 */
[----:B----4-:R-:W-:-:S02]  /*47c0*/  LEA.HI.X.SX32 R7, R42, R41, 0x1, P6 ;  /* 0x000000292a077211 */ /* 0x010fc400030f0eff */
[----:B------:R-:W-:Y:S02]  /*47d0*/  ISETP.LT.AND P5, PT, R12, UR15, !P0 ;  /* 0x0000000f0c007c0c */ /* 0x000fe4000c7a1270 */
[-C--:B------:R-:W-:Y:S01]  /*47e0*/  LEA R12, P6, R2, R40.reuse, 0x1 ;  /* 0x00000028020c7211 */ /* 0x080fe200078c08ff */
[----:B--2---:R1:W-:Y:S01]  /*47f0*/  @P4 STG.E.U16 desc[UR24][R6.64], R20 ;  /* 0x0000001406004986 */ /* 0x0043e2000c101518 */
[----:B------:R-:W-:Y:S02]  /*4800*/  ISETP.LT.AND P4, PT, R14, UR15, !P0 ;  /* 0x0000000f0e007c0c */ /* 0x000fe4000c781270 */
[----:B0-----:R-:W-:Y:S01]  /*4810*/  LEA.HI.X.SX32 R13, R2, R41, 0x1, P6 ;  /* 0x00000029020d7211 */ /* 0x001fe200030f0eff */
[----:B------:R-:W-:Y:S01]  /*4820*/  IMAD R2, R3, 0x2, R16 ;  /* 0x0000000203027824 */ /* 0x000fe200078e0210 */
[----:B------:R-:W-:Y:S02]  /*4830*/  LEA R14, P6, R16, R40, 0x1 ;  /* 0x00000028100e7211 */ /* 0x000fe400078c08ff */
[----:B------:R-:W-:-:S02]  /*4840*/  PRMT R5, R20, 0x7632, R5 ;  /* 0x0000763214057816 */ /* 0x000fc40000000005 */
[-C--:B------:R-:W-:Y:S01]  /*4850*/  LEA.HI.X.SX32 R15, R16, R41.reuse, 0x1, P6 ;  /* 0x00000029100f7211 */ /* 0x080fe200030f0eff */
[----:B-1----:R-:W-:Y:S01]  /*4860*/  IMAD R20, R3, 0x2, R2 ;  /* 0x0000000203147824 */ /* 0x002fe200078e0202 */
[----:B------:R-:W-:Y:S01]  /*4870*/  LOP3.LUT R4, R70, 0x2a, RZ, 0xfc, !PT ;  /* 0x0000002a46047812 */ /* 0x000fe200078efcff */
[----:B------:R0:W-:Y:S01]  /*4880*/  @P3 STG.E.U16 desc[UR24][R12.64], R5 ;  /* 0x000000050c003986 */ /* 0x0001e2000c101518 */
[----:B------:R-:W-:Y:S02]  /*4890*/  ISETP.LT.AND P3, PT, R17, UR15, !P0 ;  /* 0x0000000f11007c0c */ /* 0x000fe4000c761270 */
[-C--:B------:R-:W-:Y:S01]  /*48a0*/  LEA R16, P6, R2, R40.reuse, 0x1 ;  /* 0x0000002802107211 */ /* 0x080fe200078c08ff */
[----:B------:R1:W-:Y:S01]  /*48b0*/  @P5 STG.E.U16 desc[UR24][R14.64], R21 ;  /* 0x000000150e005986 */ /* 0x0003e2000c101518 */
[----:B------:R-:W-:Y:S02]  /*48c0*/  ISETP.LT.AND P5, PT, R4, UR15, !P0 ;  /* 0x0000000f04007c0c */ /* 0x000fe4000c7a1270 */
[----:B------:R-:W-:Y:S01]  /*48d0*/  LEA.HI.X.SX32 R17, R2, R41, 0x1, P6 ;  /* 0x0000002902117211 */ /* 0x000fe200030f0eff */
[----:B------:R-:W2:Y:S01]  /*48e0*/  LDS.128 R4, [R0] ;  /* 0x0000000000047984 */ /* 0x000ea20000000c00 */
[----:B------:R-:W-:Y:S01]  /*48f0*/  LEA R18, P6, R20, R40, 0x1 ;  /* 0x0000002814127211 */ /* 0x000fe200078c08ff */
[----:B------:R-:W-:Y:S01]  /*4900*/  IMAD R2, R3, 0x2, R20 ;  /* 0x0000000203027824 */ /* 0x000fe200078e0214 */
[----:B0-----:R-:W-:-:S02]  /*4910*/  PRMT R13, R21, 0x7632, R13 ;  /* 0x00007632150d7816 */ /* 0x001fc4000000000d */
[----:B------:R-:W-:Y:S02]  /*4920*/  LOP3.LUT R12, R70, 0x2c, RZ, 0xfc, !PT ;  /* 0x0000002c460c7812 */ /* 0x000fe400078efcff */
[----:B------:R-:W-:Y:S01]  /*4930*/  LEA.HI.X.SX32 R19, R20, R41, 0x1, P6 ;  /* 0x0000002914137211 */ /* 0x000fe200030f0eff */
[----:B------:R0:W-:Y:S01]  /*4940*/  @P3 STG.E.U16 desc[UR24][R16.64], R13 ;  /* 0x0000000d10003986 */ /* 0x0001e2000c101518 */
[----:B------:R-:W-:Y:S01]  /*4950*/  ISETP.LT.AND P3, PT, R12, UR15, !P0 ;  /* 0x0000000f0c007c0c */ /* 0x000fe2000c761270 */
[----:B------:R-:W-:Y:S01]  /*4960*/  IMAD R20, R3, 0x2, R2 ;  /* 0x0000000203147824 */ /* 0x000fe200078e0202 */
[----:B------:R-:W-:Y:S01]  /*4970*/  LEA R12, P6, R2, R40, 0x1 ;  /* 0x00000028020c7211 */ /* 0x000fe200078c08ff */
[----:B------:R-:W-:Y:S01]  /*4980*/  @P4 STG.E.U16 desc[UR24][R18.64], R22 ;  /* 0x0000001612004986 */ /* 0x000fe2000c101518 */
[----:B-1----:R-:W-:Y:S02]  /*4990*/  LOP3.LUT R14, R70, 0x30, RZ, 0xfc, !PT ;  /* 0x00000030460e7812 */ /* 0x002fe400078efcff */
[----:B------:R-:W-:-:S02]  /*49a0*/  PRMT R15, R22, 0x7632, R15 ;  /* 0x00007632160f7816 */ /* 0x000fc4000000000f */
[----:B------:R-:W-:Y:S02]  /*49b0*/  ISETP.LT.AND P4, PT, R14, UR15, !P0 ;  /* 0x0000000f0e007c0c */ /* 0x000fe4000c781270 */
[----:B------:R-:W-:Y:S02]  /*49c0*/  LOP3.LUT R21, R70, 0x2e, RZ, 0xfc, !PT ;  /* 0x0000002e46157812 */ /* 0x000fe400078efcff */
[----:B0-----:R-:W-:Y:S01]  /*49d0*/  LEA.HI.X.SX32 R13, R2, R41, 0x1, P6 ;  /* 0x00000029020d7211 */ /* 0x001fe200030f0eff */
[----:B------:R-:W-:Y:S01]  /*49e0*/  IMAD R2, R3, 0x2, R20 ;  /* 0x0000000203027824 */ /* 0x000fe200078e0214 */
[----:B------:R-:W-:Y:S02]  /*49f0*/  LEA R14, P6, R20, R40, 0x1 ;  /* 0x00000028140e7211 */ /* 0x000fe400078c08ff */
[----:B------:R-:W-:Y:S01]  /*4a00*/  LOP3.LUT R17, R70, 0x32, RZ, 0xfc, !PT ;  /* 0x0000003246117812 */ /* 0x000fe200078efcff */
[----:B------:R0:W-:Y:S01]  /*4a10*/  @P5 STG.E.U16 desc[UR24][R12.64], R15 ;  /* 0x0000000f0c005986 */ /* 0x0001e2000c101518 */
[----:B------:R-:W-:-:S02]  /*4a20*/  ISETP.LT.AND P5, PT, R21, UR15, !P0 ;  /* 0x0000000f15007c0c */ /* 0x000fc4000c7a1270 */
[----:B------:R-:W-:Y:S02]  /*4a30*/  LOP3.LUT R21, R70, 0x36, RZ, 0xfc, !PT ;  /* 0x0000003646157812 */ /* 0x000fe400078efcff */
[-C--:B0-----:R-:W-:Y:S01]  /*4a40*/  LEA.HI.X.SX32 R15, R20, R41.reuse, 0x1, P6 ;  /* 0x00000029140f7211 */ /* 0x081fe200030f0eff */
[----:B------:R-:W-:Y:S01]  /*4a50*/  IMAD R20, R3, 0x2, R2 ;  /* 0x0000000203147824 */ /* 0x000fe200078e0202 */
[CC--:B------:R-:W-:Y:S02]  /*4a60*/  LEA R16, P6, R2.reuse, R40.reuse, 0x1 ;  /* 0x0000002802107211 */ /* 0x0c0fe400078c08ff */
[----:B------:R-:W-:Y:S01]  /*4a70*/  PRMT R13, R23, 0x7632, R13 ;  /* 0x00007632170d7816 */ /* 0x000fe2000000000d */
[----:B------:R0:W-:Y:S01]  /*4a80*/  @P3 STG.E.U16 desc[UR24][R14.64], R23 ;  /* 0x000000170e003986 */ /* 0x0001e2000c101518 */
[----:B------:R-:W-:Y:S02]  /*4a90*/  ISETP.LT.AND P3, PT, R17, UR15, !P0 ;  /* 0x0000000f11007c0c */ /* 0x000fe4000c761270 */
[----:B------:R-:W-:Y:S01]  /*4aa0*/  LEA.HI.X.SX32 R17, R2, R41, 0x1, P6 ;  /* 0x0000002902117211 */ /* 0x000fe200030f0eff */
[----:B------:R-:W-:Y:S01]  /*4ab0*/  IMAD R2, R3, 0x2, R20 ;  /* 0x0000000203027824 */ /* 0x000fe200078e0214 */
[----:B------:R-:W-:-:S02]  /*4ac0*/  LEA R18, P6, R20, R40, 0x1 ;  /* 0x0000002814127211 */ /* 0x000fc400078c08ff */
[----:B------:R-:W-:Y:S01]  /*4ad0*/  LOP3.LUT R12, R70, 0x34, RZ, 0xfc, !PT ;  /* 0x00000034460c7812 */ /* 0x000fe200078efcff */
[----:B------:R1:W-:Y:S01]  /*4ae0*/  @P5 STG.E.U16 desc[UR24][R16.64], R13 ;  /* 0x0000000d10005986 */ /* 0x0003e2000c101518 */
[----:B------:R-:W-:Y:S01]  /*4af0*/  LEA.HI.X.SX32 R19, R20, R41, 0x1, P6 ;  /* 0x0000002914137211 */ /* 0x000fe200030f0eff */
[----:B------:R-:W-:Y:S01]  /*4b00*/  IMAD R20, R3, 0x2, R2 ;  /* 0x0000000203147824 */ /* 0x000fe200078e0202 */
[----:B------:R-:W-:Y:S02]  /*4b10*/  ISETP.LT.AND P5, PT, R12, UR15, !P0 ;  /* 0x0000000f0c007c0c */ /* 0x000fe4000c7a1270 */
[----:B------:R-:W-:Y:S01]  /*4b20*/  LEA R12, P6, R2, R40, 0x1 ;  /* 0x00000028020c7211 */ /* 0x000fe200078c08ff */
[----:B--2---:R2:W-:Y:S01]  /*4b30*/  @P4 STG.E.U16 desc[UR24][R18.64], R4 ;  /* 0x0000000412004986 */ /* 0x0045e2000c101518 */
[----:B0-----:R-:W-:Y:S02]  /*4b40*/  LOP3.LUT R14, R70, 0x38, RZ, 0xfc, !PT ;  /* 0x00000038460e7812 */ /* 0x001fe400078efcff */
[----:B------:R-:W-:-:S02]  /*4b50*/  PRMT R15, R4, 0x7632, R15 ;  /* 0x00007632040f7816 */ /* 0x000fc4000000000f */
[----:B------:R-:W-:Y:S02]  /*4b60*/  ISETP.LT.AND P4, PT, R14, UR15, !P0 ;  /* 0x0000000f0e007c0c */ /* 0x000fe4000c781270 */
[-C--:B-1----:R-:W-:Y:S01]  /*4b70*/  LEA.HI.X.SX32 R13, R2, R41.reuse, 0x1, P6 ;  /* 0x00000029020d7211 */ /* 0x082fe200030f0eff */
[----:B------:R-:W-:Y:S01]  /*4b80*/  IMAD R2, R3, 0x2, R20 ;  /* 0x0000000203027824 */ /* 0x000fe200078e0214 */
[----:B------:R-:W-:Y:S02]  /*4b90*/  LEA R14, P6, R20, R40, 0x1 ;  /* 0x00000028140e7211 */ /* 0x000fe400078c08ff */
[----:B------:R-:W-:Y:S01]  /*4ba0*/  LOP3.LUT R17, R70, 0x3a, RZ, 0xfc, !PT ;  /* 0x0000003a46117812 */ /* 0x000fe200078efcff */
[----:B------:R0:W-:Y:S01]  /*4bb0*/  @P3 STG.E.U16 desc[UR24][R12.64], R15 ;  /* 0x0000000f0c003986 */ /* 0x0001e2000c101518 */
[----:B------:R-:W-:Y:S01]  /*4bc0*/  ISETP.LT.AND P3, PT, R21, UR15, !P0 ;  /* 0x0000000f15007c0c */ /* 0x000fe2000c761270 */
[----:B--2---:R-:W-:Y:S01]  /*4bd0*/  IMAD R4, R3, 0x2, R2 ;  /* 0x0000000203047824 */ /* 0x004fe200078e0202 */
[----:B0-----:R-:W-:-:S02]  /*4be0*/  LEA.HI.X.SX32 R15, R20, R41, 0x1, P6 ;  /* 0x00000029140f7211 */ /* 0x001fc400030f0eff */
[CC--:B------:R-:W-:Y:S02]  /*4bf0*/  LEA R16, P6, R2.reuse, R40.reuse, 0x1 ;  /* 0x0000002802107211 */ /* 0x0c0fe400078c08ff */
[----:B------:R-:W-:Y:S01]  /*4c00*/  PRMT R13, R5, 0x7632, R13 ;  /* 0x00007632050d7816 */ /* 0x000fe2000000000d */
[----:B------:R0:W-:Y:S01]  /*4c10*/  @P5 STG.E.U16 desc[UR24][R14.64], R5 ;  /* 0x000000050e005986 */ /* 0x0001e2000c101518 */
[----:B------:R-:W-:Y:S02]  /*4c20*/  ISETP.LT.AND P5, PT, R17, UR15, !P0 ;  /* 0x0000000f11007c0c */ /* 0x000fe4000c7a1270 */
[-C--:B------:R-:W-:Y:S01]  /*4c30*/  LEA.HI.X.SX32 R17, R2, R41.reuse, 0x1, P6 ;  /* 0x0000002902117211 */ /* 0x080fe200030f0eff */
[----:B------:R-:W-:Y:S01]  /*4c40*/  IMAD R2, R3, 0x2, R4 ;  /* 0x0000000203027824 */ /* 0x000fe200078e0204 */
[----:B------:R-:W-:Y:S02]  /*4c50*/  LEA R18, P6, R4, R40, 0x1 ;  /* 0x0000002804127211 */ /* 0x000fe400078c08ff */
[----:B------:R-:W-:Y:S01]  /*4c60*/  LOP3.LUT R12, R70, 0x3c, RZ, 0xfc, !PT ;  /* 0x0000003c460c7812 */ /* 0x000fe200078efcff */
[----:B------:R1:W-:Y:S01]  /*4c70*/  @P3 STG.E.U16 desc[UR24][R16.64], R13 ;  /* 0x0000000d10003986 */ /* 0x0003e2000c101518 */
[----:B------:R-:W-:-:S02]  /*4c80*/  LEA.HI.X.SX32 R19, R4, R41, 0x1, P6 ;  /* 0x0000002904137211 */ /* 0x000fc400030f0eff */
[----:B------:R-:W-:Y:S01]  /*4c90*/  ISETP.LT.AND P3, PT, R12, UR15, !P0 ;  /* 0x0000000f0c007c0c */ /* 0x000fe2000c761270 */
[C---:B0-----:R-:W-:Y:S01]  /*4ca0*/  IMAD R14, R3.reuse, 0x2, R2 ;  /* 0x00000002030e7824 */ /* 0x041fe200078e0202 */
[----:B------:R-:W-:Y:S01]  /*4cb0*/  LEA R12, P6, R2, R40, 0x1 ;  /* 0x00000028020c7211 */ /* 0x000fe200078c08ff */
[----:B------:R0:W-:Y:S01]  /*4cc0*/  @P4 STG.E.U16 desc[UR24][R18.64], R6 ;  /* 0x0000000612004986 */ /* 0x0001e2000c101518 */
[----:B------:R-:W-:Y:S02]  /*4cd0*/  LOP3.LUT R4, R70, 0x40, RZ, 0xfc, !PT ;  /* 0x0000004046047812 */ /* 0x000fe400078efcff */
[----:B------:R-:W-:Y:S02]  /*4ce0*/  PRMT R5, R6, 0x7632, R5 ;  /* 0x0000763206057816 */ /* 0x000fe40000000005 */
[----:B------:R-:W-:Y:S02]  /*4cf0*/  ISETP.LT.AND P4, PT, R4, UR15, !P0 ;  /* 0x0000000f04007c0c */ /* 0x000fe4000c781270 */
[----:B-1----:R-:W-:Y:S01]  /*4d00*/  LEA.HI.X.SX32 R13, R2, R41, 0x1, P6 ;  /* 0x00000029020d7211 */ /* 0x002fe200030f0eff */
[----:B------:R-:W-:Y:S01]  /*4d10*/  IMAD R2, R3, 0x2, R14 ;  /* 0x0000000203027824 */ /* 0x000fe200078e020e */
[----:B------:R-:W-:-:S02]  /*4d20*/  LOP3.LUT R15, R70, 0x3e, RZ, 0xfc, !PT ;  /* 0x0000003e460f7812 */ /* 0x000fc400078efcff */
[-C--:B------:R-:W-:Y:S01]  /*4d30*/  LEA R4, P6, R14, R40.reuse, 0x1 ;  /* 0x000000280e047211 */ /* 0x080fe200078c08ff */
[----:B------:R1:W-:Y:S01]  /*4d40*/  @P5 STG.E.U16 desc[UR24][R12.64], R5 ;  /* 0x000000050c005986 */ /* 0x0003e2000c101518 */
[----:B------:R-:W-:Y:S01]  /*4d50*/  ISETP.LT.AND P5, PT, R15, UR15, !P0 ;  /* 0x0000000f0f007c0c */ /* 0x000fe2000c7a1270 */
[----:B0-----:R-:W-:Y:S01]  /*4d60*/  IMAD R6, R3, 0x2, R2 ;  /* 0x0000000203067824 */ /* 0x001fe200078e0202 */
[----:B------:R-:W-:Y:S02]  /*4d70*/  LOP3.LUT R15, R70, 0x42, RZ, 0xfc, !PT ;  /* 0x00000042460f7812 */ /* 0x000fe400078efcff */
[----:B-1----:R-:W-:Y:S02]  /*4d80*/  LEA.HI.X.SX32 R5, R14, R41, 0x1, P6 ;  /* 0x000000290e057211 */ /* 0x002fe400030f0eff */
[----:B------:R-:W-:Y:S02]  /*4d90*/  LEA R14, P6, R2, R40, 0x1 ;  /* 0x00000028020e7211 */ /* 0x000fe400078c08ff */
[----:B------:R-:W-:Y:S01]  /*4da0*/  LOP3.LUT R12, R70, 0x44, RZ, 0xfc, !PT ;  /* 0x00000044460c7812 */ /* 0x000fe200078efcff */
[----:B------:R0:W-:Y:S01]  /*4db0*/  @P3 STG.E.U16 desc[UR24][R4.64], R7 ;  /* 0x0000000704003986 */ /* 0x0001e2000c101518 */
[----:B------:R-:W-:-:S02]  /*4dc0*/  ISETP.LT.AND P3, PT, R15, UR15, !P0 ;  /* 0x0000000f0f007c0c */ /* 0x000fc4000c761270 */
[----:B------:R-:W-:Y:S01]  /*4dd0*/  LEA.HI.X.SX32 R15, R2, R41, 0x1, P6 ;  /* 0x00000029020f7211 */ /* 0x000fe200030f0eff */
[----:B------:R-:W-:Y:S01]  /*4de0*/  IMAD R2, R3, 0x2, R6 ;  /* 0x0000000203027824 */ /* 0x000fe200078e0206 */
[----:B------:R-:W-:-:S04]  /*4df0*/  LEA R16, P6, R6, R40, 0x1 ;  /* 0x0000002806107211 */ /* 0x000fc800078c08ff */
[----:B------:R-:W-:Y:S01]  /*4e00*/  LEA.HI.X.SX32 R17, R6, R41, 0x1, P6 ;  /* 0x0000002906117211 */ /* 0x000fe200030f0eff */
[----:B------:R-:W-:Y:S01]  /*4e10*/  IMAD R6, R3, 0x2, R2 ;  /* 0x0000000203067824 */ /* 0x000fe200078e0202 */
[----:B0-----:R-:W-:Y:S02]  /*4e20*/  PRMT R5, R7, 0x7632, R5 ;  /* 0x0000763207057816 */ /* 0x001fe40000000005 */
[C---:B------:R-:W-:Y:S02]  /*4e30*/  LOP3.LUT R4, R70.reuse, 0x48, RZ, 0xfc, !PT ;  /* 0x0000004846047812 */ /* 0x040fe400078efcff */
[----:B------:R-:W-:Y:S01]  /*4e40*/  LOP3.LUT R7, R70, 0x46, RZ, 0xfc, !PT ;  /* 0x0000004646077812 */ /* 0x000fe200078efcff */
[----:B------:R0:W-:Y:S01]  /*4e50*/  @P5 STG.E.U16 desc[UR24][R14.64], R5 ;  /* 0x000000050e005986 */ /* 0x0001e2000c101518 */
[----:B------:R-:W-:Y:S02]  /*4e60*/  ISETP.LT.AND P5, PT, R12, UR15, !P0 ;  /* 0x0000000f0c007c0c */ /* 0x000fe4000c7a1270 */
[----:B------:R-:W-:Y:S01]  /*4e70*/  LEA R12, P6, R2, R40, 0x1 ;  /* 0x00000028020c7211 */ /* 0x000fe200078c08ff */
[----:B------:R1:W-:Y:S01]  /*4e80*/  @P4 STG.E.U16 desc[UR24][R16.64], R24 ;  /* 0x0000001810004986 */ /* 0x0003e2000c101518 */
[----:B------:R-:W-:-:S02]  /*4e90*/  ISETP.LT.AND P4, PT, R4, UR15, !P0 ;  /* 0x0000000f04007c0c */ /* 0x000fc4000c781270 */
[-C--:B------:R-:W-:Y:S01]  /*4ea0*/  LEA.HI.X.SX32 R13, R2, R41.reuse, 0x1, P6 ;  /* 0x00000029020d7211 */ /* 0x080fe200030f0eff */
[C---:B------:R-:W-:Y:S01]  /*4eb0*/  IMAD R2, R3.reuse, 0x2, R6 ;  /* 0x0000000203027824 */ /* 0x040fe200078e0206 */
[----:B------:R-:W-:Y:S02]  /*4ec0*/  LEA R4, P6, R6, R40, 0x1 ;  /* 0x0000002806047211 */ /* 0x000fe400078c08ff */
[----:B0-----:R-:W-:Y:S02]  /*4ed0*/  PRMT R15, R24, 0x7632, R15 ;  /* 0x00007632180f7816 */ /* 0x001fe4000000000f */
[----:B------:R-:W-:Y:S01]  /*4ee0*/  LEA.HI.X.SX32 R5, R6, R41, 0x1, P6 ;  /* 0x0000002906057211 */ /* 0x000fe200030f0eff */
[----:B-1----:R-:W-:Y:S02]  /*4ef0*/  IMAD R16, R3, 0x2, R2 ;  /* 0x0000000203107824 */ /* 0x002fe400078e0202 */
[----:B------:R0:W-:Y:S01]  /*4f00*/  @P3 STG.E.U16 desc[UR24][R12.64], R15 ;  /* 0x0000000f0c003986 */ /* 0x0001e2000c101518 */
[----:B------:R-:W-:-:S02]  /*4f10*/  ISETP.LT.AND P3, PT, R7, UR15, !P0 ;  /* 0x0000000f07007c0c */ /* 0x000fc4000c761270 */
[----:B------:R-:W-:Y:S01]  /*4f20*/  LOP3.LUT R7, R70, 0x4a, RZ, 0xfc, !PT ;  /* 0x0000004a46077812 */ /* 0x000fe200078efcff */
[----:B------:R1:W-:Y:S01]  /*4f30*/  @P5 STG.E.U16 desc[UR24][R4.64], R25 ;  /* 0x0000001904005986 */ /* 0x0003e2000c101518 */
[CC--:B------:R-:W-:Y:S02]  /*4f40*/  LEA R6, P6, R2.reuse, R40.reuse, 0x1 ;  /* 0x0000002802067211 */ /* 0x0c0fe400078c08ff */
[----:B------:R-:W-:Y:S02]  /*4f50*/  ISETP.LT.AND P5, PT, R7, UR15, !P0 ;  /* 0x0000000f07007c0c */ /* 0x000fe4000c7a1270 */
[----:B------:R-:W-:Y:S01]  /*4f60*/  LEA.HI.X.SX32 R7, R2, R41, 0x1, P6 ;  /* 0x0000002902077211 */ /* 0x000fe200030f0eff */
[----:B------:R-:W-:Y:S01]  /*4f70*/  IMAD R2, R3, 0x2, R16 ;  /* 0x0000000203027824 */ /* 0x000fe200078e0210 */
[----:B------:R-:W-:Y:S02]  /*4f80*/  LEA R14, P6, R16, R40, 0x1 ;  /* 0x00000028100e7211 */ /* 0x000fe400078c08ff */
[----:B0-----:R-:W-:-:S02]  /*4f90*/  LOP3.LUT R12, R70, 0x4c, RZ, 0xfc, !PT ;  /* 0x0000004c460c7812 */ /* 0x001fc400078efcff */
[----:B------:R-:W-:Y:S01]  /*4fa0*/  LEA.HI.X.SX32 R15, R16, R41, 0x1, P6 ;  /* 0x00000029100f7211 */ /* 0x000fe200030f0eff */
[----:B------:R-:W-:Y:S01]  /*4fb0*/  IMAD R16, R3, 0x2, R2 ;  /* 0x0000000203107824 */ /* 0x000fe200078e0202 */
[----:B-1----:R-:W-:Y:S02]  /*4fc0*/  PRMT R5, R25, 0x7632, R5 ;  /* 0x0000763219057816 */ /* 0x002fe40000000005 */
        /* <DEDUP_REMOVED lines=9> */
[-C--:B------:R-:W-:Y:S02]  /*5060*/  LEA R4, P6, R16, R40.reuse, 0x1 ;  /* 0x0000002810047211 */ /* 0x080fe400078c08ff */
[----:B0-----:R-:W-:Y:S02]  /*5070*/  LOP3.LUT R7, R70, 0x52, RZ, 0xfc, !PT ;  /* 0x0000005246077812 */ /* 0x001fe400078efcff */
[----:B------:R-:W-:Y:S01]  /*5080*/  LEA.HI.X.SX32 R5, R16, R41, 0x1, P6 ;  /* 0x0000002910057211 */ /* 0x000fe200030f0eff */
[----:B------:R-:W-:Y:S01]  /*5090*/  IMAD R16, R3, 0x2, R2 ;  /* 0x0000000203107824 */ /* 0x000fe200078e0202 */
[----:B-1----:R-:W-:Y:S02]  /*50a0*/  PRMT R15, R26, 0x7632, R15 ;  /* 0x000076321a0f7816 */ /* 0x002fe4000000000f */
[----:B------:R-:W-:-:S03]  /*50b0*/  LEA R6, P6, R2, R40, 0x1 ;  /* 0x0000002802067211 */ /* 0x000fc600078c08ff */
[----:B------:R0:W-:Y:S01]  /*50c0*/  @P5 STG.E.U16 desc[UR24][R12.64], R15 ;  /* 0x0000000f0c005986 */ /* 0x0001e2000c101518 */
[----:B------:R-:W-:Y:S02]  /*50d0*/  ISETP.LT.AND P5, PT, R17, UR15, !P0 ;  /* 0x0000000f11007c0c */ /* 0x000fe4000c7a1270 */
[----:B------:R-:W-:Y:S01]  /*50e0*/  LOP3.LUT R17, R70, 0x56, RZ, 0xfc, !PT ;  /* 0x0000005646117812 */ /* 0x000fe200078efcff */
[----:B------:R1:W-:Y:S01]  /*50f0*/  @P3 STG.E.U16 desc[UR24][R4.64], R27 ;  /* 0x0000001b04003986 */ /* 0x0003e2000c101518 */
        /* <DEDUP_REMOVED lines=8> */
[----:B------:R-:W-:-:S03]  /*5180*/  LOP3.LUT R4, R70, 0x58, RZ, 0xfc, !PT ;  /* 0x0000005846047812 */ /* 0x000fc600078efcff */
[----:B------:R0:W-:Y:S01]  /*5190*/  @P5 STG.E.U16 desc[UR24][R6.64], R5 ;  /* 0x0000000506005986 */ /* 0x0001e2000c101518 */
[----:B------:R-:W-:Y:S02]  /*51a0*/  ISETP.LT.AND P5, PT, R12, UR15, !P0 ;  /* 0x0000000f0c007c0c */ /* 0x000fe4000c7a1270 */
[-C--:B------:R-:W-:Y:S01]  /*51b0*/  LEA R12, P6, R2, R40.reuse, 0x1 ;  /* 0x00000028020c7211 */ /* 0x080fe200078c08ff */
        /* <DEDUP_REMOVED lines=37> */
[----:B------:R-:W-:-:S03]  /*5410*/  ISETP.LT.AND P5, PT, R17, UR15, !P0 ;  /* 0x0000000f11007c0c */ /* 0x000fc6000c7a1270 */
[----:B------:R1:W-:Y:S01]  /*5420*/  @P3 STG.E.U16 desc[UR24][R4.64], R35 ;  /* 0x0000002304003986 */ /* 0x0003e2000c101518 */
[----:B------:R-:W-:Y:S02]  /*5430*/  ISETP.LT.AND P3, PT, R7, UR15, !P0 ;  /* 0x0000000f07007c0c */ /* 0x000fe4000c761270 */
[-C--:B------:R-:W-:Y:S01]  /*5440*/  LEA.HI.X.SX32 R7, R2, R41.reuse, 0x1, P6 ;  /* 0x0000002902077211 */ /* 0x080fe200030f0eff */
[----:B------:R-:W-:Y:S01]  /*5450*/  IMAD R2, R3, 0x2, R16 ;  /* 0x0000000203027824 */ /* 0x000fe200078e0210 */
[-C--:B------:R-:W-:Y:S02]  /*5460*/  LEA R14, P6, R16, R40.reuse, 0x1 ;  /* 0x00000028100e7211 */ /* 0x080fe400078c08ff */
[----:B0-----:R-:W-:Y:S02]  /*5470*/  LOP3.LUT R12, R70, 0x64, RZ, 0xfc, !PT ;  /* 0x00000064460c7812 */ /* 0x001fe400078efcff */
[----:B------:R-:W-:Y:S02]  /*5480*/  PRMT R13, R35, 0x7632, R13 ;  /* 0x00007632230d7816 */ /* 0x000fe4000000000d */
[----:B------:R-:W-:Y:S01]  /*5490*/  LEA.HI.X.SX32 R15, R16, R41, 0x1, P6 ;  /* 0x00000029100f7211 */ /* 0x000fe200030f0eff */
[----:B-1----:R-:W-:Y:S01]  /*54a0*/  IMAD R4, R3, 0x2, R2 ;  /* 0x0000000203047824 */ /* 0x002fe200078e0202 */
[----:B------:R-:W-:Y:S01]  /*54b0*/  ISETP.LT.AND P6, PT, R12, UR15, !P0 ;  /* 0x0000000f0c007c0c */ /* 0x000fe2000c7c1270 */
[----:B------:R0:W-:Y:S01]  /*54c0*/  @P5 STG.E.U16 desc[UR24][R6.64], R13 ;  /* 0x0000000d06005986 */ /* 0x0001e2000c101518 */
[----:B------:R-:W-:-:S02]  /*54d0*/  LEA R12, P5, R2, R40, 0x1 ;  /* 0x00000028020c7211 */ /* 0x000fc400078a08ff */
[----:B------:R-:W-:Y:S01]  /*54e0*/  LOP3.LUT R5, R70, 0x68, RZ, 0xfc, !PT ;  /* 0x0000006846057812 */ /* 0x000fe200078efcff */
[----:B------:R1:W-:Y:S01]  /*54f0*/  @P4 STG.E.U16 desc[UR24][R14.64], R8 ;  /* 0x000000080e004986 */ /* 0x0003e2000c101518 */
[----:B------:R-:W-:-:S04]  /*5500*/  LEA R16, P4, R4, R40, 0x1 ;  /* 0x0000002804107211 */ /* 0x000fc800078808ff */
[-C--:B------:R-:W-:Y:S01]  /*5510*/  LEA.HI.X.SX32 R17, R4, R41.reuse, 0x1, P4 ;  /* 0x0000002904117211 */ /* 0x080fe200020f0eff */
[----:B------:R-:W-:Y:S01]  /*5520*/  IMAD R4, R3, 0x2, R4 ;  /* 0x0000000203047824 */ /* 0x000fe200078e0204 */
[----:B0-----:R-:W-:Y:S02]  /*5530*/  LEA.HI.X.SX32 R13, R2, R41, 0x1, P5 ;  /* 0x00000029020d7211 */ /* 0x001fe400028f0eff */
[----:B------:R-:W-:Y:S02]  /*5540*/  PRMT R7, R8, 0x7632, R7 ;  /* 0x0000763208077816 */ /* 0x000fe40000000007 */
[----:B------:R-:W-:Y:S02]  /*5550*/  ISETP.LT.AND P5, PT, R5, UR15, !P0 ;  /* 0x0000000f05007c0c */ /* 0x000fe4000c7a1270 */
[C---:B------:R-:W-:Y:S01]  /*5560*/  LOP3.LUT R2, R70.reuse, 0x66, RZ, 0xfc, !PT ;  /* 0x0000006646027812 */ /* 0x040fe200078efcff */
[----:B------:R0:W-:Y:S01]  /*5570*/  @P3 STG.E.U16 desc[UR24][R12.64], R7 ;  /* 0x000000070c003986 */ /* 0x0001e2000c101518 */
[----:B------:R-:W-:-:S02]  /*5580*/  LOP3.LUT R5, R70, 0x6a, RZ, 0xfc, !PT ;  /* 0x0000006a46057812 */ /* 0x000fc400078efcff */
[----:B------:R-:W-:Y:S01]  /*5590*/  ISETP.LT.AND P3, PT, R2, UR15, !P0 ;  /* 0x0000000f02007c0c */ /* 0x000fe2000c761270 */
[----:B------:R2:W-:Y:S01]  /*55a0*/  @P6 STG.E.U16 desc[UR24][R16.64], R9 ;  /* 0x0000000910006986 */ /* 0x0005e2000c101518 */
[CC--:B-1----:R-:W-:Y:S01]  /*55b0*/  LEA R14, P6, R4.reuse, R40.reuse, 0x1 ;  /* 0x00000028040e7211 */ /* 0x0c2fe200078c08ff */
[----:B------:R-:W-:Y:S01]  /*55c0*/  IMAD R2, R3, 0x2, R4 ;  /* 0x0000000203027824 */ /* 0x000fe200078e0204 */
[----:B------:R-:W-:Y:S02]  /*55d0*/  ISETP.LT.AND P4, PT, R5, UR15, !P0 ;  /* 0x0000000f05007c0c */ /* 0x000fe4000c781270 */
[----:B------:R-:W-:Y:S02]  /*55e0*/  LEA.HI.X.SX32 R15, R4, R41, 0x1, P6 ;  /* 0x00000029040f7211 */ /* 0x000fe400030f0eff */
[----:B------:R1:W3:Y:S01]  /*55f0*/  LDS.128 R4, [R0+0x1000] ;  /* 0x0010000000047984 */ /* 0x0002e20000000c00 */
[----:B------:R-:W-:Y:S01]  /*5600*/  LEA R18, P6, R2, R40, 0x1 ;  /* 0x0000002802127211 */ /* 0x000fe200078c08ff */
[----:B0-----:R-:W-:Y:S01]  /*5610*/  IMAD R12, R3, 0x2, R2 ;  /* 0x00000002030c7824 */ /* 0x001fe200078e0202 */
[----:B------:R-:W-:-:S02]  /*5620*/  LOP3.LUT R8, R70, 0x6c, RZ, 0xfc, !PT ;  /* 0x0000006c46087812 */ /* 0x000fc400078efcff */
[----:B--2---:R-:W-:Y:S02]  /*5630*/  PRMT R17, R9, 0x7632, R17 ;  /* 0x0000763209117816 */ /* 0x004fe40000000011 */
[----:B------:R-:W-:Y:S01]  /*5640*/  LEA.HI.X.SX32 R19, R2, R41, 0x1, P6 ;  /* 0x0000002902137211 */ /* 0x000fe200030f0eff */
[C---:B------:R-:W-:Y:S01]  /*5650*/  IMAD R2, R3.reuse, 0x2, R12 ;  /* 0x0000000203027824 */ /* 0x040fe200078e020c */
[----:B------:R-:W-:Y:S01]  /*5660*/  LOP3.LUT R13, R70, 0x6e, RZ, 0xfc, !PT ;  /* 0x0000006e460d7812 */ /* 0x000fe200078efcff */
[----:B------:R0:W-:Y:S01]  /*5670*/  @P3 STG.E.U16 desc[UR24][R14.64], R17 ;  /* 0x000000110e003986 */ /* 0x0001e2000c101518 */
[----:B------:R-:W-:Y:S01]  /*5680*/  ISETP.LT.AND P3, PT, R8, UR15, !P0 ;  /* 0x0000000f08007c0c */ /* 0x000fe2000c761270 */
[----:B-1----:R-:W-:Y:S01]  /*5690*/  IMAD R0, R3, 0x2, R2 ;  /* 0x0000000203007824 */ /* 0x002fe200078e0202 */
[----:B------:R-:W-:Y:S01]  /*56a0*/  LEA R8, P6, R12, R40, 0x1 ;  /* 0x000000280c087211 */ /* 0x000fe200078c08ff */
[----:B------:R1:W-:Y:S01]  /*56b0*/  @P5 STG.E.U16 desc[UR24][R18.64], R10 ;  /* 0x0000000a12005986 */ /* 0x0003e2000c101518 */
[----:B------:R-:W-:-:S02]  /*56c0*/  ISETP.LT.AND P5, PT, R13, UR15, !P0 ;  /* 0x0000000f0d007c0c */ /* 0x000fc4000c7a1270 */
[----:B------:R-:W-:Y:S02]  /*56d0*/  LEA.HI.X.SX32 R9, R12, R41, 0x1, P6 ;  /* 0x000000290c097211 */ /* 0x000fe400030f0eff */
[----:B------:R-:W-:Y:S02]  /*56e0*/  LOP3.LUT R13, R70, 0x70, RZ, 0xfc, !PT ;  /* 0x00000070460d7812 */ /* 0x000fe400078efcff */
[----:B------:R-:W-:Y:S02]  /*56f0*/  LEA R12, P6, R2, R40, 0x1 ;  /* 0x00000028020c7211 */ /* 0x000fe400078c08ff */
[----:B0-----:R-:W-:Y:S02]  /*5700*/  PRMT R15, R10, 0x7632, R15 ;  /* 0x000076320a0f7816 */ /* 0x001fe4000000000f */
[----:B-1----:R-:W-:-:S03]  /*5710*/  LOP3.LUT R10, R70, 0x74, RZ, 0xfc, !PT ;  /* 0x00000074460a7812 */ /* 0x002fc600078efcff */
[----:B------:R0:W-:Y:S01]  /*5720*/  @P4 STG.E.U16 desc[UR24][R8.64], R15 ;  /* 0x0000000f08004986 */ /* 0x0001e2000c101518 */
[----:B------:R-:W-:Y:S02]  /*5730*/  ISETP.LT.AND P4, PT, R13, UR15, !P0 ;  /* 0x0000000f0d007c0c */ /* 0x000fe4000c781270 */
[----:B------:R-:W-:Y:S01]  /*5740*/  LEA.HI.X.SX32 R13, R2, R41, 0x1, P6 ;  /* 0x00000029020d7211 */ /* 0x000fe200030f0eff */
[----:B------:R-:W-:Y:S01]  /*5750*/  IMAD R2, R3, 0x2, R0 ;  /* 0x0000000203027824 */ /* 0x000fe200078e0200 */
[----:B------:R-:W-:-:S03]  /*5760*/  LEA R14, P6, R0, R40, 0x1 ;  /* 0x00000028000e7211 */ /* 0x000fc600078c08ff */
[----:B------:R1:W-:Y:S01]  /*5770*/  @P3 STG.E.U16 desc[UR24][R12.64], R11 ;  /* 0x0000000b0c003986 */ /* 0x0003e2000c101518 */
[----:B------:R-:W-:Y:S02]  /*5780*/  ISETP.LT.AND P3, PT, R10, UR15, !P0 ;  /* 0x0000000f0a007c0c */ /* 0x000fe4000c761270 */
[----:B------:R-:W-:Y:S02]  /*5790*/  LOP3.LUT R10, R70, 0x72, RZ, 0xfc, !PT ;  /* 0x00000072460a7812 */ /* 0x000fe400078efcff */
[----:B0-----:R-:W-:Y:S02]  /*57a0*/  PRMT R9, R11, 0x7632, R9 ;  /* 0x000076320b097816 */ /* 0x001fe40000000009 */
[----:B------:R-:W-:Y:S01]  /*57b0*/  LEA.HI.X.SX32 R15, R0, R41, 0x1, P6 ;  /* 0x00000029000f7211 */ /* 0x000fe200030f0eff */
[----:B------:R-:W-:Y:S01]  /*57c0*/  IMAD R0, R3, 0x2, R2 ;  /* 0x0000000203007824 */ /* 0x000fe200078e0202 */
[----:B------:R-:W-:Y:S02]  /*57d0*/  LEA R8, P6, R2, R40, 0x1 ;  /* 0x0000002802087211 */ /* 0x000fe400078c08ff */
[----:B---3--:R-:W-:Y:S01]  /*57e0*/  PRMT R20, R7, 0x7632, R20 ;  /* 0x0000763207147816 */ /* 0x008fe20000000014 */
[----:B------:R0:W-:Y:S01]  /*57f0*/  @P5 STG.E.U16 desc[UR24][R14.64], R9 ;  /* 0x000000090e005986 */ /* 0x0001e2000c101518 */
[----:B------:R-:W-:-:S02]  /*5800*/  ISETP.LT.AND P5, PT, R10, UR15, !P0 ;  /* 0x0000000f0a007c0c */ /* 0x000fc4000c7a1270 */
[C---:B------:R-:W-:Y:S02]  /*5810*/  LOP3.LUT R10, R70.reuse, 0x78, RZ, 0xfc, !PT ;  /* 0x00000078460a7812 */ /* 0x040fe400078efcff */
[----:B-1----:R-:W-:Y:S02]  /*5820*/  LOP3.LUT R12, R70, 0x76, RZ, 0xfc, !PT ;  /* 0x00000076460c7812 */ /* 0x002fe400078efcff */
[----:B0-----:R-:W-:Y:S01]  /*5830*/  LEA.HI.X.SX32 R9, R2, R41, 0x1, P6 ;  /* 0x0000002902097211 */ /* 0x001fe200030f0eff */
[----:B------:R-:W-:Y:S01]  /*5840*/  IMAD R2, R3, 0x2, R0 ;  /* 0x0000000203027824 */ /* 0x000fe200078e0200 */
[----:B------:R-:W-:Y:S02]  /*5850*/  LEA R16, P6, R0, R40, 0x1 ;  /* 0x0000002800107211 */ /* 0x000fe400078c08ff */
[----:B------:R-:W-:Y:S01]  /*5860*/  LOP3.LUT R15, R70, 0x7a, RZ, 0xfc, !PT ;  /* 0x0000007a460f7812 */ /* 0x000fe200078efcff */
[----:B------:R0:W-:Y:S01]  /*5870*/  @P4 STG.E.U16 desc[UR24][R8.64], R4 ;  /* 0x0000000408004986 */ /* 0x0001e2000c101518 */
[----:B------:R-:W-:-:S02]  /*5880*/  ISETP.LT.AND P4, PT, R10, UR15, !P0 ;  /* 0x0000000f0a007c0c */ /* 0x000fc4000c781270 */
[-C--:B------:R-:W-:Y:S01]  /*5890*/  LEA.HI.X.SX32 R17, R0, R41.reuse, 0x1, P6 ;  /* 0x0000002900117211 */ /* 0x080fe200030f0eff */
[C---:B------:R-:W-:Y:S01]  /*58a0*/  IMAD R0, R3.reuse, 0x2, R2 ;  /* 0x0000000203007824 */ /* 0x040fe200078e0202 */
[----:B------:R-:W-:Y:S02]  /*58b0*/  LEA R10, P6, R2, R40, 0x1 ;  /* 0x00000028020a7211 */ /* 0x000fe400078c08ff */
[----:B------:R-:W-:Y:S01]  /*58c0*/  LOP3.LUT R70, R70, 0x7e, RZ, 0xfc, !PT ;  /* 0x0000007e46467812 */ /* 0x000fe200078efcff */
[C---:B------:R-:W-:Y:S01]  /*58d0*/  IMAD R14, R3.reuse, 0x2, R0 ;  /* 0x00000002030e7824 */ /* 0x040fe200078e0200 */
[----:B------:R-:W-:Y:S02]  /*58e0*/  LEA.HI.X.SX32 R11, R2, R41, 0x1, P6 ;  /* 0x00000029020b7211 */ /* 0x000fe400030f0eff */
[----:B0-----:R-:W-:Y:S01]  /*58f0*/  PRMT R9, R4, 0x7632, R9 ;  /* 0x0000763204097816 */ /* 0x001fe20000000009 */
[----:B------:R-:W-:-:S04]  /*5900*/  IMAD R4, R3, 0x2, R14 ;  /* 0x0000000203047824 */ /* 0x000fc800078e020e */
[----:B------:R0:W-:Y:S01]  /*5910*/  @P5 STG.E.U16 desc[UR24][R16.64], R9 ;  /* 0x0000000910005986 */ /* 0x0001e2000c101518 */
[----:B------:R-:W-:Y:S01]  /*5920*/  ISETP.LT.AND P5, PT, R12, UR15, !P0 ;  /* 0x0000000f0c007c0c */ /* 0x000fe2000c7a1270 */
[C---:B------:R-:W-:Y:S01]  /*5930*/  IMAD R18, R3.reuse, 0x2, R4 ;  /* 0x0000000203127824 */ /* 0x040fe200078e0204 */
[-C--:B------:R-:W-:Y:S01]  /*5940*/  LEA R12, P6, R14, R40.reuse, 0x1 ;  /* 0x000000280e0c7211 */ /* 0x080fe200078c08ff */
[----:B------:R1:W-:Y:S01]  /*5950*/  @P3 STG.E.U16 desc[UR24][R10.64], R5 ;  /* 0x000000050a003986 */ /* 0x0003e2000c101518 */
[-C--:B------:R-:W-:Y:S02]  /*5960*/  LEA R8, P3, R0, R40.reuse, 0x1 ;  /* 0x0000002800087211 */ /* 0x080fe400078608ff */
[-C--:B------:R-:W-:Y:S02]  /*5970*/  LEA.HI.X.SX32 R13, R14, R41.reuse, 0x1, P6 ;  /* 0x000000290e0d7211 */ /* 0x080fe400030f0eff */
[----:B0-----:R-:W-:Y:S01]  /*5980*/  LEA.HI.X.SX32 R9, R0, R41, 0x1, P3 ;  /* 0x0000002900097211 */ /* 0x001fe200018f0eff */
[----:B------:R-:W-:Y:S01]  /*5990*/  IMAD R0, R3, 0x2, R18 ;  /* 0x0000000203007824 */ /* 0x000fe200078e0212 */
[----:B------:R-:W-:-:S02]  /*59a0*/  LEA R2, P3, R4, R40, 0x1 ;  /* 0x0000002804027211 */ /* 0x000fc400078608ff */
[-C--:B-1----:R-:W-:Y:S02]  /*59b0*/  LEA R10, P6, R18, R40.reuse, 0x1 ;  /* 0x00000028120a7211 */ /* 0x082fe400078c08ff */
[-C--:B------:R-:W-:Y:S02]  /*59c0*/  LEA.HI.X.SX32 R3, R4, R41.reuse, 0x1, P3 ;  /* 0x0000002904037211 */ /* 0x080fe400018f0eff */
[----:B------:R-:W-:Y:S02]  /*59d0*/  ISETP.LT.AND P3, PT, R15, UR15, !P0 ;  /* 0x0000000f0f007c0c */ /* 0x000fe4000c761270 */
[----:B------:R-:W-:Y:S02]  /*59e0*/  ISETP.LT.AND P0, PT, R70, UR15, !P0 ;  /* 0x0000000f46007c0c */ /* 0x000fe4000c701270 */
[----:B------:R-:W-:Y:S02]  /*59f0*/  LEA.HI.X.SX32 R11, R18, R41, 0x1, P6 ;  /* 0x00000029120b7211 */ /* 0x000fe400030f0eff */
[----:B------:R-:W-:-:S02]  /*5a00*/  LEA R40, P6, R0, R40, 0x1 ;  /* 0x0000002800287211 */ /* 0x000fc400078c08ff */
[----:B------:R-:W-:Y:S02]  /*5a10*/  PRMT R4, R5, 0x7632, R4 ;  /* 0x0000763205047816 */ /* 0x000fe40000000004 */
[----:B------:R-:W-:Y:S02]  /*5a20*/  LEA.HI.X.SX32 R41, R0, R41, 0x1, P6 ;  /* 0x0000002900297211 */ /* 0x000fe400030f0eff */
[----:B------:R-:W-:Y:S01]  /*5a30*/  PRMT R0, R6, 0x7632, R0 ;  /* 0x0000763206007816 */ /* 0x000fe20000000000 */
[----:B------:R0:W-:Y:S04]  /*5a40*/  @P5 STG.E.U16 desc[UR24][R8.64], R4 ;  /* 0x0000000408005986 */ /* 0x0001e8000c101518 */
[----:B------:R0:W-:Y:S04]  /*5a50*/  @P4 STG.E.U16 desc[UR24][R12.64], R6 ;  /* 0x000000060c004986 */ /* 0x0001e8000c101518 */
[----:B------:R0:W-:Y:S04]  /*5a60*/  @P3 STG.E.U16 desc[UR24][R2.64], R0 ;  /* 0x0000000002003986 */ /* 0x0001e8000c101518 */
[----:B------:R0:W-:Y:S04]  /*5a70*/  @P2 STG.E.U16 desc[UR24][R10.64], R7 ;  /* 0x000000070a002986 */ /* 0x0001e8000c101518 */
[----:B------:R0:W-:Y:S01]  /*5a80*/  @P0 STG.E.U16 desc[UR24][R40.64], R20 ;  /* 0x0000001428000986 */ /* 0x0001e2000c101518 */
[----:B------:R-:W-:Y:S06]  /*5a90*/  BAR.SYNC.DEFER_BLOCKING 0x0 ;  /* 0x0000000000007b1d */ /* 0x000fec0000010000 */
[----:B------:R-:W-:Y:S05]  /*5aa0*/  @P1 BRA `(.L_x_13) ;  /* 0x0000000000a01947 */ /* 0x000fea0003800000 */
[----:B------:R-:W1:Y:S01]  /*5ab0*/  S2UR UR5, SR_CgaCtaId ;  /* 0x00000000000579c3 */ /* 0x000e620000008800 */
[----:B------:R-:W-:Y:S01]  /*5ac0*/  NOP ;  /* 0x0000000000007918 */ /* 0x000fe20000000000 */
[----:B------:R-:W-:Y:S01]  /*5ad0*/  UMOV UR4, 0x50 ;  /* 0x0000005000047882 */ /* 0x000fe20000000000 */
[----:B0-----:R-:W-:Y:S02]  /*5ae0*/  IMAD.U32 R0, RZ, RZ, UR10 ;  /* 0x0000000aff007e24 */ /* 0x001fe4000f8e00ff */
[----:B------:R-:W-:Y:S02]  /*5af0*/  IMAD.MOV.U32 R3, RZ, RZ, 0xf ;  /* 0x0000000fff037424 */ /* 0x000fe400078e00ff */
[----:B------:R-:W-:Y:S01]  /*5b00*/  IMAD.MOV.U32 R7, RZ, RZ, 0x1 ;  /* 0x00000001ff077424 */ /* 0x000fe200078e00ff */
[----:B------:R-:W-:-:S04]  /*5b10*/  LOP3.LUT R0, R0, 0xffff, RZ, 0xc0, !PT ;  /* 0x0000ffff00007812 */ /* 0x000fc800078ec0ff */
[----:B------:R-:W-:-:S05]  /*5b20*/  SHF.R.U32.HI R0, RZ, 0x5, R0 ;  /* 0x00000005ff007819 */ /* 0x000fca0000011600 */
[----:B------:R-:W-:Y:S01]  /*5b30*/  VIADD R2, R0, 0x10 ;  /* 0x0000001000027836 */ /* 0x000fe20000000000 */
[----:B------:R-:W-:Y:S01]  /*5b40*/  SHF.L.U32 R0, R3, R0, RZ ;  /* 0x0000000003007219 */ /* 0x000fe200000006ff */
[----:B-1----:R-:W-:-:S03]  /*5b50*/  ULEA UR6, UR5, UR4, 0x18 ;  /* 0x0000000405067291 */ /* 0x002fc6000f8ec0ff */
[----:B------:R-:W-:-:S04]  /*5b60*/  SHF.L.U32 R3, R7, R2, RZ ;  /* 0x0000000207037219 */ /* 0x000fc800000006ff */
[----:B------:R-:W-:Y:S02]  /*5b70*/  LOP3.LUT R0, R3, R0, RZ, 0xfc, !PT ;  /* 0x0000000003007212 */ /* 0x000fe400078efcff */
[----:B------:R-:W0:Y:S02]  /*5b80*/  LDS R5, [UR6] ;  /* 0x00000006ff057984 */ /* 0x000e240008000800 */
[C---:B------:R-:W-:Y:S02]  /*5b90*/  LOP3.LUT R2, R0.reuse, 0xffff, RZ, 0xc0, !PT ;  /* 0x0000ffff00027812 */ /* 0x040fe400078ec0ff */
[----:B0-----:R-:W-:-:S04]  /*5ba0*/  LOP3.LUT R3, R0, 0xffff, R5, 0x80, !PT ;  /* 0x0000ffff00037812 */ /* 0x001fc800078e8005 */
[----:B------:R-:W-:-:S13]  /*5bb0*/  ISETP.NE.AND P0, PT, R3, R2, PT ;  /* 0x000000020300720c */ /* 0x000fda0003f05270 */
[----:B------:R-:W-:Y:S05]  /*5bc0*/  @P0 BRA `(.L_x_14) ;  /* 0x0000000000500947 */ /* 0x000fea0003800000 */
[----:B------:R-:W-:Y:S02]  /*5bd0*/  SHF.R.U32.HI R5, RZ, 0x10, R5 ;  /* 0x00000010ff057819 */ /* 0x000fe40000011605 */
[----:B------:R-:W-:-:S04]  /*5be0*/  SHF.R.U32.HI R2, RZ, 0x10, R0 ;  /* 0x00000010ff027819 */ /* 0x000fc80000011600 */
[----:B------:R-:W-:-:S04]  /*5bf0*/  LOP3.LUT R5, R5, R2, RZ, 0xc0, !PT ;  /* 0x0000000205057212 */ /* 0x000fc800078ec0ff */
[----:B------:R-:W-:-:S13]  /*5c00*/  ISETP.NE.AND P0, PT, R5, R2, PT ;  /* 0x000000020500720c */ /* 0x000fda0003f05270 */
[----:B------:R-:W-:Y:S05]  /*5c10*/  @P0 BRA `(.L_x_15) ;  /* 0x0000000000300947 */ /* 0x000fea0003800000 */
[----:B------:R-:W-:Y:S01]  /*5c20*/  R2UR UR4, R0 ;  /* 0x00000000000472ca */ /* 0x000fe200000e0000 */
[----:B------:R-:W-:Y:S01]  /*5c30*/  VOTEU.ANY UR5, UPT, PT ;  /* 0x0000000000057886 */ /* 0x000fe200038e0100 */
[----:B------:R-:W0:Y:S01]  /*5c40*/  S2R R0, SR_LANEID ;  /* 0x0000000000007919 */ /* 0x000e220000000000 */
[----:B------:R-:W-:-:S10]  /*5c50*/  UFLO.U32 UR5, UR5 ;  /* 0x00000005000572bd */ /* 0x000fd400080e0000 */
[----:B------:R-:W-:-:S06]  /*5c60*/  ULOP3.LUT UR4, URZ, UR4, URZ, 0x33, !UPT ;  /* 0x00000004ff047292 */ /* 0x000fcc000f8e33ff */
[----:B------:R-:W-:-:S04]  /*5c70*/  IMAD.U32 R2, RZ, RZ, UR4 ;  /* 0x00000004ff027e24 */ /* 0x000fc8000f8e00ff */
[----:B------:R-:W1:Y:S02]  /*5c80*/  REDUX UR7, R2 ;  /* 0x00000000020773c4 */ /* 0x000e640000000000 */
[----:B------:R2:W-:Y:S01]  /*5c90*/  UTCATOMSWS.AND URZ, UR4 ;  /* 0x0000000400ff79e3 */ /* 0x0005e20008000000 */
[----:B0-----:R-:W-:Y:S01]  /*5ca0*/  ISETP.EQ.U32.AND P0, PT, R0, UR5, PT ;  /* 0x0000000500007c0c */ /* 0x001fe2000bf02070 */
[----:B-1----:R-:W-:-:S12]  /*5cb0*/  IMAD.U32 R0, RZ, RZ, UR7 ;  /* 0x00000007ff007e24 */ /* 0x002fd8000f8e00ff */
[----:B------:R2:W-:Y:S01]  /*5cc0*/  @P0 ATOMS.AND RZ, [UR6], R0 ;  /* 0x00000000ffff098c */ /* 0x0005e2000a800006 */
[----:B------:R-:W-:Y:S05]  /*5cd0*/  BRA `(.L_x_13) ;  /* 0x0000000000147947 */ /* 0x000fea0003800000 */
.L_x_15:
[----:B------:R-:W-:-:S07]  /*5ce0*/  MOV R2, 0x5d00 ;  /* 0x00005d0000027802 */ /* 0x000fce0000000f00 */
[----:B------:R-:W-:Y:S05]  /*5cf0*/  CALL.REL.NOINC `($__internal_0_$__cuda_sm10x_tcgen05_guardrail_trap_col_being_dealloced_not_returned_by_alloc) ;  /* 0x00000000002c7944 */ /* 0x000fea0003c00000 */
[----:B------:R-:W-:Y:S05]  /*5d00*/  BRA `(.L_x_13) ;  /* 0x0000000000087947 */ /* 0x000fea0003800000 */
.L_x_14:
[----:B------:R-:W-:-:S07]  /*5d10*/  MOV R2, 0x5d30 ;  /* 0x00005d3000027802 */ /* 0x000fce0000000f00 */
[----:B------:R-:W-:Y:S05]  /*5d20*/  CALL.REL.NOINC `($__internal_2_$__cuda_sm10x_tcgen05_guardrail_trap_unallocated_columns_being_dealloced) ;  /* 0x0000000000387944 */ /* 0x000fea0003c00000 */
.L_x_13:
[----:B------:R-:W-:Y:S01]  /*5d30*/  NOP ;  /* 0x0000000000007918 */ /* 0x000fe20000000000 */
[----:B--2---:R-:W-:Y:S05]  /*5d40*/  EXIT ;  /* 0x000000000000794d */ /* 0x004fea0003800000 */
.L_x_8:
[----:B------:R-:W0:Y:S02]  /*5d50*/  SYNCS.PHASECHK.TRANS64.TRYWAIT P3, [UR13], R82 ;  /* 0x00000052ff0075a7 */ /* 0x000e24000806110d */
[----:B0-----:R-:W-:Y:S05]  /*5d60*/  @!P3 BRA `(.L_x_8) ;  /* 0xfffffffc00f8b947 */ /* 0x001fea000383ffff */
[----:B------:R-:W-:Y:S05]  /*5d70*/  BRA `(.L_x_16) ;  /* 0xffffffd000cc7947 */ /* 0x000fea000383ffff */
.L_x_12:
[----:B------:R-:W1:Y:S02]  /*5d80*/  SYNCS.PHASECHK.TRANS64.TRYWAIT P0, [UR13], R4 ;  /* 0x00000004ff0075a7 */ /* 0x000e64000800110d */
[----:B-1----:R-:W-:Y:S05]  /*5d90*/  @!P0 BRA `(.L_x_12) ;  /* 0xfffffffc00f88947 */ /* 0x002fea000383ffff */
[----:B------:R-:W-:Y:S05]  /*5da0*/  BRA `(.L_x_11) ;  /* 0xffffffdc00947947 */ /* 0x000fea000383ffff */
        .weak           $__internal_0_$__cuda_sm10x_tcgen05_guardrail_trap_col_being_dealloced_not_returned_by_alloc
        .type           $__internal_0_$__cuda_sm10x_tcgen05_guardrail_trap_col_being_dealloced_not_returned_by_alloc,@function
        .size           $__internal_0_$__cuda_sm10x_tcgen05_guardrail_trap_col_being_dealloced_not_returned_by_alloc,($__internal_1_$__cuda_sm10x_tcgen05_guardrail_trap_phase_invalid_during_alloc - $__internal_0_$__cuda_sm10x_tcgen05_guardrail_trap_col_being_dealloced_not_returned_by_alloc)
$__internal_0_$__cuda_sm10x_tcgen05_guardrail_trap_col_being_dealloced_not_returned_by_alloc:
[----:B------:R-:W-:Y:S05]  /*5db0*/  BPT.TRAP 0x1 ;  /* 0x000000040000795c */ /* 0x000fea0000300000 */
[----:B------:R-:W-:-:S04]  /*5dc0*/  IMAD.MOV.U32 R3, RZ, RZ, 0x0 ;  /* 0x00000000ff037424 */ /* 0x000fc800078e00ff */
[----:B------:R-:W-:Y:S05]  /*5dd0*/  RET.REL.NODEC R2 `(matmul_kernel) ;  /* 0xffffffa002887950 */ /* 0x000fea0003c3ffff */
        .weak           $__internal_1_$__cuda_sm10x_tcgen05_guardrail_trap_phase_invalid_during_alloc
        .type           $__internal_1_$__cuda_sm10x_tcgen05_guardrail_trap_phase_invalid_during_alloc,@function
        .size           $__internal_1_$__cuda_sm10x_tcgen05_guardrail_trap_phase_invalid_during_alloc,($__internal_2_$__cuda_sm10x_tcgen05_guardrail_trap_unallocated_columns_being_dealloced - $__internal_1_$__cuda_sm10x_tcgen05_guardrail_trap_phase_invalid_during_alloc)
$__internal_1_$__cuda_sm10x_tcgen05_guardrail_trap_phase_invalid_during_alloc:
[----:B------:R-:W-:Y:S05]  /*5de0*/  BPT.TRAP 0x1 ;  /* 0x000000040000795c */ /* 0x000fea0000300000 */
[----:B------:R-:W-:-:S04]  /*5df0*/  IMAD.MOV.U32 R3, RZ, RZ, 0x0 ;  /* 0x00000000ff037424 */ /* 0x000fc800078e00ff */
[----:B------:R-:W-:Y:S05]  /*5e00*/  RET.REL.NODEC R2 `(matmul_kernel) ;  /* 0xffffffa0027c7950 */ /* 0x000fea0003c3ffff */
        .weak           $__internal_2_$__cuda_sm10x_tcgen05_guardrail_trap_unallocated_columns_being_dealloced
        .type           $__internal_2_$__cuda_sm10x_tcgen05_guardrail_trap_unallocated_columns_being_dealloced,@function
        .size           $__internal_2_$__cuda_sm10x_tcgen05_guardrail_trap_unallocated_columns_being_dealloced,(.L_x_20 - $__internal_2_$__cuda_sm10x_tcgen05_guardrail_trap_unallocated_columns_being_dealloced)
$__internal_2_$__cuda_sm10x_tcgen05_guardrail_trap_unallocated_columns_being_dealloced:
[----:B------:R-:W-:Y:S05]  /*5e10*/  BPT.TRAP 0x1 ;  /* 0x000000040000795c */ /* 0x000fea0000300000 */
[----:B------:R-:W-:-:S04]  /*5e20*/  IMAD.MOV.U32 R3, RZ, RZ, 0x0 ;  /* 0x00000000ff037424 */ /* 0x000fc800078e00ff */
[----:B------:R-:W-:Y:S05]  /*5e30*/  RET.REL.NODEC R2 `(matmul_kernel) ;  /* 0xffffffa002707950 */ /* 0x000fea0003c3ffff */
.L_x_17:
[----:B------:R-:W-:-:S00]  /*5e40*/  BRA `(.L_x_17) ;  /* 0xfffffffc00fc7947 */ /* 0x000fc0000383ffff */
[----:B------:R-:W-:-:S00]  /*5e50*/  NOP ;  /* 0x0000000000007918 */ /* 0x000fc00000000000 */
        /* <DEDUP_REMOVED lines=10> */
.L_x_20:


//--------------------- .nv.shared.matmul_kernel  --------------------------
	.section	.nv.shared.matmul_kernel,"aw",@nobits
	.sectionflags	@""
	.align	16
	.zero		1024


//--------------------- .nv.shared.reserved.0     --------------------------
	.section	.nv.shared.reserved.0,"aw",@nobits
	.align	8
	.weak		__nv_reservedSMEM_offset_0_alias
	.size		__nv_reservedSMEM_offset_0_alias, 0, 64
	.other		__nv_reservedSMEM_offset_0_alias,@"STO_CUDA_RESERVED_SHARED STV_DEFAULT"
__nv_reservedSMEM_offset_0_alias:
	.zero		0
.nv.shared.reserved.0:
	.zero		64
	.weak		__nv_reservedSMEM_allocation_phase
	.type		__nv_reservedSMEM_allocation_phase,@object
	.size		__nv_reservedSMEM_allocation_phase,(.L_0 - __nv_reservedSMEM_allocation_phase)
__nv_reservedSMEM_allocation_phase:
	.zero		1
.L_0:
	.zero		7
	.weak		__nv_reservedSMEM_devtool_atexit_pc
	.type		__nv_reservedSMEM_devtool_atexit_pc,@object
	.size		__nv_reservedSMEM_devtool_atexit_pc,(__nv_reservedSMEM_allocation_mask - __nv_reservedSMEM_devtool_atexit_pc)
__nv_reservedSMEM_devtool_atexit_pc:
	.zero		8
	.weak		__nv_reservedSMEM_allocation_mask
	.type		__nv_reservedSMEM_allocation_mask,@object
	.size		__nv_reservedSMEM_allocation_mask,(.L_2 - __nv_reservedSMEM_allocation_mask)
__nv_reservedSMEM_allocation_mask:
	.zero		4
.L_2:


//--------------------- .nv.constant0.matmul_kernel --------------------------
	.section	.nv.constant0.matmul_kernel,"a",@progbits
	.sectionflags	@""
	.align	4
.nv.constant0.matmul_kernel:
	.zero		976


//--------------------- SYMBOLS --------------------------

	.type		.nv.reservedSmem.offset0,@object
	.size		.nv.reservedSmem.offset0,0x4
	.type		.nv.reservedSmem.cap,@object
	.size		.nv.reservedSmem.cap,0x4
